	.target	sm_90a

	.elftype	@"ET_EXEC"


//--------------------- .note.nv.tkinfo           --------------------------
	.section	.note.nv.tkinfo,"",@"SHT_NOTE"
	.sectionflags	@"SHF_NOTE_NV_TKINFO"
	.tkinfo
        /*0018*/ 	.word	0x00000002
        /*0030*/ 	.string	""
        /*0030*/ 	.string	"ptxas"
        /*0030*/ 	.string	"Cuda compilation tools, release 13.0, V13.0.88"
        /*0030*/ 	.string	"Build cuda_13.0.r13.0/compiler.36424714_0"
        /*0030*/ 	.string	"-v  -suppress-debug-info  -lineinfo  -arch sm_90a "



//--------------------- .note.nv.cuinfo           --------------------------
	.section	.note.nv.cuinfo,"",@"SHT_NOTE"
	.sectionflags	@"SHF_NOTE_NV_CUINFO"
        /*0018*/ 	.short	0x0002
        /*001a*/ 	.short	0x005a
        /*001c*/ 	.short	0x0082
	.zero		2


//--------------------- .nv.info                  --------------------------
	.section	.nv.info,"",@"SHT_CUDA_INFO"
	.align	4


	//----- nvinfo : EIATTR_REGCOUNT
	.align		4
        /*0000*/ 	.byte	0x04, 0x2f
        /*0002*/ 	.short	(.L_1 - .L_0)
	.align		4
.L_0:
        /*0004*/ 	.word	index@(gluon_wgmma)
        /*0008*/ 	.word	0x0000003a


	//----- nvinfo : EIATTR_FRAME_SIZE
	.align		4
.L_1:
        /*000c*/ 	.byte	0x04, 0x11
        /*000e*/ 	.short	(.L_3 - .L_2)
	.align		4
.L_2:
        /*0010*/ 	.word	index@(gluon_wgmma)
        /*0014*/ 	.word	0x00000000


	//----- nvinfo : EIATTR_MIN_STACK_SIZE
	.align		4
.L_3:
        /*0018*/ 	.byte	0x04, 0x12
        /*001a*/ 	.short	(.L_5 - .L_4)
	.align		4
.L_4:
        /*001c*/ 	.word	index@(gluon_wgmma)
        /*0020*/ 	.word	0x00000000
.L_5:


//--------------------- .nv.compat                --------------------------
	.section	.nv.compat,"",@"SHT_CUDA_COMPAT_INFO"
	.align	4
        /*0000*/ 	.byte	0x02, 0x09, 0x01, 0x00, 0x02, 0x02, 0x04, 0x00, 0x02, 0x05, 0x05, 0x00, 0x03, 0x07, 0x01, 0x01
        /*0010*/ 	.byte	0x02, 0x03, 0x03, 0x00, 0x02, 0x06, 0x01, 0x00, 0x04, 0x0b, 0x08, 0x00, 0x00, 0x00, 0x00, 0x00
        /*0020*/ 	.byte	0x00, 0x00, 0x00, 0x00


//--------------------- .nv.info.gluon_wgmma      --------------------------
	.section	.nv.info.gluon_wgmma,"",@"SHT_CUDA_INFO"
	.sectionflags	@""
	.align	4


	//----- nvinfo : EIATTR_CUDA_API_VERSION
	.align		4
        /*0000*/ 	.byte	0x04, 0x37
        /*0002*/ 	.short	(.L_7 - .L_6)
.L_6:
        /*0004*/ 	.word	0x00000082


	//----- nvinfo : EIATTR_KPARAM_INFO
	.align		4
.L_7:
        /*0008*/ 	.byte	0x04, 0x17
        /*000a*/ 	.short	(.L_9 - .L_8)
.L_8:
        /*000c*/ 	.word	0x00000000
        /*0010*/ 	.short	0x000a
        /*0012*/ 	.short	0x0048
        /*0014*/ 	.byte	0x00, 0xf4, 0x21, 0x00


	//----- nvinfo : EIATTR_KPARAM_INFO
	.align		4
.L_9:
        /*0018*/ 	.byte	0x04, 0x17
        /*001a*/ 	.short	(.L_11 - .L_10)
.L_10:
        /*001c*/ 	.word	0x00000000
        /*0020*/ 	.short	0x0009
        /*0022*/ 	.short	0x0040
        /*0024*/ 	.byte	0x00, 0xf4, 0x21, 0x00


	//----- nvinfo : EIATTR_KPARAM_INFO
	.align		4
.L_11:
        /*0028*/ 	.byte	0x04, 0x17
        /*002a*/ 	.short	(.L_13 - .L_12)
.L_12:
        /*002c*/ 	.word	0x00000000
        /*0030*/ 	.short	0x0008
        /*0032*/ 	.short	0x0038
        /*0034*/ 	.byte	0x00, 0xf0, 0x21, 0x00


	//----- nvinfo : EIATTR_KPARAM_INFO
	.align		4
.L_13:
        /*0038*/ 	.byte	0x04, 0x17
        /*003a*/ 	.short	(.L_15 - .L_14)
.L_14:
        /*003c*/ 	.word	0x00000000
        /*0040*/ 	.short	0x0007
        /*0042*/ 	.short	0x0030
        /*0044*/ 	.byte	0x00, 0xf0, 0x21, 0x00


	//----- nvinfo : EIATTR_KPARAM_INFO
	.align		4
.L_15:
        /*0048*/ 	.byte	0x04, 0x17
        /*004a*/ 	.short	(.L_17 - .L_16)
.L_16:
        /*004c*/ 	.word	0x00000000
        /*0050*/ 	.short	0x0006
        /*0052*/ 	.short	0x0028
        /*0054*/ 	.byte	0x00, 0xf0, 0x21, 0x00


	//----- nvinfo : EIATTR_KPARAM_INFO
	.align		4
.L_17:
        /*0058*/ 	.byte	0x04, 0x17
        /*005a*/ 	.short	(.L_19 - .L_18)
.L_18:
        /*005c*/ 	.word	0x00000000
        /*0060*/ 	.short	0x0005
        /*0062*/ 	.short	0x0020
        /*0064*/ 	.byte	0x00, 0xf0, 0x11, 0x00


	//----- nvinfo : EIATTR_KPARAM_INFO
	.align		4
.L_19:
        /*0068*/ 	.byte	0x04, 0x17
        /*006a*/ 	.short	(.L_21 - .L_20)
.L_20:
        /*006c*/ 	.word	0x00000000
        /*0070*/ 	.short	0x0004
        /*0072*/ 	.short	0x001c
        /*0074*/ 	.byte	0x00, 0xf0, 0x11, 0x00


	//----- nvinfo : EIATTR_KPARAM_INFO
	.align		4
.L_21:
        /*0078*/ 	.byte	0x04, 0x17
        /*007a*/ 	.short	(.L_23 - .L_22)
.L_22:
        /*007c*/ 	.word	0x00000000
        /*0080*/ 	.short	0x0003
        /*0082*/ 	.short	0x0018
        /*0084*/ 	.byte	0x00, 0xf0, 0x11, 0x00


	//----- nvinfo : EIATTR_KPARAM_INFO
	.align		4
.L_23:
        /*0088*/ 	.byte	0x04, 0x17
        /*008a*/ 	.short	(.L_25 - .L_24)
.L_24:
        /*008c*/ 	.word	0x00000000
        /*0090*/ 	.short	0x0002
        /*0092*/ 	.short	0x0010
        /*0094*/ 	.byte	0x00, 0xf4, 0x21, 0x00


	//----- nvinfo : EIATTR_KPARAM_INFO
	.align		4
.L_25:
        /*0098*/ 	.byte	0x04, 0x17
        /*009a*/ 	.short	(.L_27 - .L_26)
.L_26:
        /*009c*/ 	.word	0x00000000
        /*00a0*/ 	.short	0x0001
        /*00a2*/ 	.short	0x0008
        /*00a4*/ 	.byte	0x00, 0xf4, 0x21, 0x00


	//----- nvinfo : EIATTR_KPARAM_INFO
	.align		4
.L_27:
        /*00a8*/ 	.byte	0x04, 0x17
        /*00aa*/ 	.short	(.L_29 - .L_28)
.L_28:
        /*00ac*/ 	.word	0x00000000
        /*00b0*/ 	.short	0x0000
        /*00b2*/ 	.short	0x0000
        /*00b4*/ 	.byte	0x00, 0xf4, 0x21, 0x00


	//----- nvinfo : EIATTR_SPARSE_MMA_MASK
	.align		4
.L_29:
        /*00b8*/ 	.byte	0x03, 0x50
        /*00ba*/ 	.short	0x0000


	//----- nvinfo : EIATTR_MAXREG_COUNT
	.align		4
        /*00bc*/ 	.byte	0x03, 0x1b
        /*00be*/ 	.short	0x00ff


	//----- nvinfo : EIATTR_NUM_BARRIERS
	.align		4
        /*00c0*/ 	.byte	0x02, 0x4c
        /*00c2*/ 	.byte	0x01
	.zero		1


	//----- nvinfo : EIATTR_MERCURY_ISA_VERSION
	.align		4
        /*00c4*/ 	.byte	0x03, 0x5f
        /*00c6*/ 	.short	0x0101


	//----- nvinfo : EIATTR_INT_WARP_WIDE_INSTR_OFFSETS
	.align		4
        /*00c8*/ 	.byte	0x04, 0x31
        /*00ca*/ 	.short	(.L_31 - .L_30)


	//   ....[0]....
.L_30:
        /*00cc*/ 	.word	0x00001340


	//   ....[1]....
        /*00d0*/ 	.word	0x00001360


	//   ....[2]....
        /*00d4*/ 	.word	0x00001410


	//   ....[3]....
        /*00d8*/ 	.word	0x000016c0


	//   ....[4]....
        /*00dc*/ 	.word	0x000016d0


	//   ....[5]....
        /*00e0*/ 	.word	0x00001740


	//   ....[6]....
        /*00e4*/ 	.word	0x00001750


	//   ....[7]....
        /*00e8*/ 	.word	0x00001cf0


	//   ....[8]....
        /*00ec*/ 	.word	0x00001d00


	//----- nvinfo : EIATTR_COOP_GROUP_MASK_REGIDS
	.align		4
.L_31:
        /*00f0*/ 	.byte	0x04, 0x29
        /*00f2*/ 	.short	(.L_33 - .L_32)


	//   ....[0]....
.L_32:
        /*00f4*/ 	.word	0xffffffff


	//   ....[1]....
        /*00f8*/ 	.word	0xffffffff


	//   ....[2]....
        /*00fc*/ 	.word	0xffffffff


	//----- nvinfo : EIATTR_COOP_GROUP_INSTR_OFFSETS
	.align		4
.L_33:
        /*0100*/ 	.byte	0x04, 0x28
        /*0102*/ 	.short	(.L_35 - .L_34)


	//   ....[0]....
.L_34:
        /*0104*/ 	.word	0x00000150


	//   ....[1]....
        /*0108*/ 	.word	0x00000700


	//   ....[2]....
        /*010c*/ 	.word	0x00000cf0


	//----- nvinfo : EIATTR_MBARRIER_INSTR_OFFSETS
	.align		4
.L_35:
        /*0110*/ 	.byte	0x04, 0x39
        /*0112*/ 	.short	(.L_37 - .L_36)


	//   ....[0]....
.L_36:
        /*0114*/ 	.word	0x00001490
        /*0118*/ 	.word	0x000000ff
        /*011c*/ 	.word	0x0000c000
        /*0120*/ 	.short	0x0100
        /*0122*/ 	.byte	0x10
	.zero		1


	//   ....[1]....
        /*0124*/ 	.word	0x000014b0
        /*0128*/ 	.word	0x000000ff
        /*012c*/ 	.word	0x0000c008
        /*0130*/ 	.short	0x0100
        /*0132*/ 	.byte	0x10
	.zero		1


	//   ....[2]....
        /*0134*/ 	.word	0x00001800
        /*0138*/ 	.word	0x000000ff
        /*013c*/ 	.word	0x0000c000
        /*0140*/ 	.short	0x010a
        /*0142*/ 	.byte	0x14
	.zero		1


	//   ....[3]....
        /*0144*/ 	.word	0x00001b60
        /*0148*/ 	.word	0x000000ff
        /*014c*/ 	.word	0x0000c000
        /*0150*/ 	.short	0x0108
        /*0152*/ 	.byte	0x10
	.zero		1


	//   ....[4]....
        /*0154*/ 	.word	0x00001c80
        /*0158*/ 	.word	0x000000ff
        /*015c*/ 	.word	0x0000c008
        /*0160*/ 	.short	0x0108
        /*0162*/ 	.byte	0x10
	.zero		1


	//   ....[5]....
        /*0164*/ 	.word	0x00001db0
        /*0168*/ 	.word	0x000000ff
        /*016c*/ 	.word	0x0000c000
        /*0170*/ 	.short	0x010a
        /*0172*/ 	.byte	0x14
	.zero		1


	//----- nvinfo : EIATTR_NUM_MBARRIERS
	.align		4
.L_37:
        /*0174*/ 	.byte	0x03, 0x38
        /*0176*/ 	.short	0x0002


	//----- nvinfo : EIATTR_EXIT_INSTR_OFFSETS
	.align		4
        /*0178*/ 	.byte	0x04, 0x1c
        /*017a*/ 	.short	(.L_39 - .L_38)


	//   ....[0]....
.L_38:
        /*017c*/ 	.word	0x00001da0


	//----- nvinfo : EIATTR_REQNTID
	.align		4
.L_39:
        /*0180*/ 	.byte	0x04, 0x10
        /*0182*/ 	.short	(.L_41 - .L_40)
.L_40:
        /*0184*/ 	.word	0x00000100
        /*0188*/ 	.word	0x00000001
        /*018c*/ 	.word	0x00000001


	//----- nvinfo : EIATTR_CRS_STACK_SIZE
	.align		4
.L_41:
        /*0190*/ 	.byte	0x04, 0x1e
        /*0192*/ 	.short	(.L_43 - .L_42)
.L_42:
        /*0194*/ 	.word	0x00000000


	//----- nvinfo : EIATTR_CBANK_PARAM_SIZE
	.align		4
.L_43:
        /*0198*/ 	.byte	0x03, 0x19
        /*019a*/ 	.short	0x0050


	//----- nvinfo : EIATTR_PARAM_CBANK
	.align		4
        /*019c*/ 	.byte	0x04, 0x0a
        /*019e*/ 	.short	(.L_45 - .L_44)
	.align		4
.L_44:
        /*01a0*/ 	.word	index@(.nv.constant0.gluon_wgmma)
        /*01a4*/ 	.short	0x0210
        /*01a6*/ 	.short	0x0050


	//----- nvinfo : EIATTR_SW_WAR
	.align		4
.L_45:
        /*01a8*/ 	.byte	0x04, 0x36
        /*01aa*/ 	.short	(.L_47 - .L_46)
.L_46:
        /*01ac*/ 	.word	0x00000008
.L_47:


//--------------------- .nv.callgraph             --------------------------
	.section	.nv.callgraph,"",@"SHT_CUDA_CALLGRAPH"
	.align	4
	.sectionentsize	8
	.align		4
        /*0000*/ 	.word	0x00000000
	.align		4
        /*0004*/ 	.word	0xffffffff
	.align		4
        /*0008*/ 	.word	0x00000000
	.align		4
        /*000c*/ 	.word	0xfffffffe
	.align		4
        /*0010*/ 	.word	0x00000000
	.align		4
        /*0014*/ 	.word	0xfffffffd
	.align		4
        /*0018*/ 	.word	0x00000000
	.align		4
        /*001c*/ 	.word	0xfffffffc


//--------------------- .text.gluon_wgmma         --------------------------
	.section	.text.gluon_wgmma,"ax",@progbits
	.align	128
        .global         gluon_wgmma
        .type           gluon_wgmma,@function
        .size           gluon_wgmma,(.L_x_52 - gluon_wgmma)
        .other          gluon_wgmma,@"STO_CUDA_ENTRY STV_DEFAULT"
gluon_wgmma:
.text.gluon_wgmma:
[----:B------:R-:W-:Y:S01]  /*0000*/  LDC R1, c[0x0][0x28] ;  /* 0x00000a00ff017b82 */ /* 0x000fe20000000800 */
[----:B------:R-:W1:Y:S07]  /*0010*/  S2R R0, SR_TID.X ;  /* 0x0000000000007919 */ /* 0x000e6e0000002100 */
[----:B------:R-:W2:Y:S01]  /*0020*/  S2UR UR4, SR_CgaCtaId ;  /* 0x00000000000479c3 */ /* 0x000ea20000008800 */
[----:B------:R-:W-:Y:S01]  /*0030*/  UMOV UR16, 0x400 ;  /* 0x0000040000107882 */ /* 0x000fe20000000000 */
[----:B------:R-:W-:Y:S01]  /*0040*/  ULDC UR6, c[0x0][0xc] ;  /* 0x0000030000067ab9 */ /* 0x000fe20000000800 */
[----:B------:R-:W-:Y:S01]  /*0050*/  ULDC.64 UR28, c[0x0][0x250] ;  /* 0x00009400001c7ab9 */ /* 0x000fe20000000a00 */
[----:B------:R-:W-:Y:S04]  /*0060*/  BSSY B0, `(.L_x_0) ;  /* 0x000001f000007945 */ /* 0x000fe80003800000 */
[----:B------:R-:W3:Y:S08]  /*0070*/  LDC R2, c[0x0][0x228] ;  /* 0x00008a00ff027b82 */ /* 0x000ef00000000800 */
[----:B------:R-:W4:Y:S08]  /*0080*/  LDC R8, c[0x0][0x230] ;  /* 0x00008c00ff087b82 */ /* 0x000f300000000800 */
[----:B------:R-:W-:Y:S01]  /*0090*/  S2UR UR30, SR_CTAID.Y ;  /* 0x00000000001e79c3 */ /* 0x000fe20000002600 */
[----:B--2---:R-:W-:-:S03]  /*00a0*/  ULEA UR16, UR4, UR16, 0x18 ;  /* 0x0000001004107291 */ /* 0x004fc6000f8ec03f */
[----:B------:R-:W-:Y:S01]  /*00b0*/  ULDC UR4, c[0x0][0x10] ;  /* 0x0000040000047ab9 */ /* 0x000fe20000000800 */
[----:B-1----:R-:W-:-:S03]  /*00c0*/  LOP3.LUT R6, R0, 0xff, RZ, 0xc0, !PT ;  /* 0x000000ff00067812 */ /* 0x002fc600078ec0ff */
[----:B------:R-:W1:Y:S01]  /*00d0*/  S2UR UR5, SR_CTAID.Z ;  /* 0x00000000000579c3 */ /* 0x000e620000002700 */
[----:B---3--:R-:W-:Y:S01]  /*00e0*/  VIADD R2, R2, 0xffffffff ;  /* 0xffffffff02027836 */ /* 0x008fe20000000000 */
[C---:B------:R-:W-:Y:S02]  /*00f0*/  ISETP.GE.U32.AND P0, PT, R6.reuse, 0x20, PT ;  /* 0x000000200600780c */ /* 0x040fe40003f06070 */
[C---:B------:R-:W-:Y:S02]  /*0100*/  ISETP.NE.U32.AND P2, PT, R6.reuse, RZ, PT ;  /* 0x000000ff0600720c */ /* 0x040fe40003f45070 */
[----:B------:R-:W-:Y:S02]  /*0110*/  LEA R11, R6, UR16, 0x2 ;  /* 0x00000010060b7c11 */ /* 0x000fe4000f8e10ff */
[----:B------:R-:W2:Y:S01]  /*0120*/  S2UR UR31, SR_CTAID.X ;  /* 0x00000000001f79c3 */ /* 0x000ea20000002500 */
[----:B----4-:R-:W-:-:S06]  /*0130*/  VIADD R9, R8, 0xffffffff ;  /* 0xffffffff08097836 */ /* 0x010fcc0000000000 */
[----:B------:R3:W-:Y:S01]  /*0140*/  @!P0 STS [R11], RZ ;  /* 0x000000ff0b008388 */ /* 0x0007e20000000800 */
[----:B------:R-:W-:-:S03]  /*0150*/  NOP ;  /* 0x0000000000007918 */ /* 0x000fc60000000000 */
[----:B------:R3:W-:Y:S01]  /*0160*/  @!P2 STS [UR16+0x24], R2 ;  /* 0x00002402ff00a988 */ /* 0x0007e20008000810 */
[----:B-1----:R-:W-:-:S03]  /*0170*/  UIMAD UR4, UR5, UR4, UR30 ;  /* 0x00000004050472a4 */ /* 0x002fc6000f8e021e */
[----:B------:R3:W-:Y:S01]  /*0180*/  @!P2 STS [UR16+0x20], R9 ;  /* 0x00002009ff00a988 */ /* 0x0007e20008000810 */
[----:B--2---:R-:W-:-:S04]  /*0190*/  UIMAD UR4, UR4, UR6, UR31 ;  /* 0x00000006040472a4 */ /* 0x004fc8000f8e021f */
[----:B------:R-:W-:-:S03]  /*01a0*/  UIMAD UR5, UR4, 0x180, URZ ;  /* 0x00000180040578a4 */ /* 0x000fc6000f8e023f */
[----:B------:R-:W-:Y:S01]  /*01b0*/  UMOV UR4, URZ ;  /* 0x0000003f00047c82 */ /* 0x000fe20008000000 */
[----:B------:R-:W-:-:S04]  /*01c0*/  UIADD3 UR24, UP0, UR5, UR28, URZ ;  /* 0x0000001c05187290 */ /* 0x000fc8000ff1e03f */
[----:B------:R-:W-:Y:S01]  /*01d0*/  ULEA.HI.X.SX32 UR25, UR5, UR29, 0x1, UP0 ;  /* 0x0000001d05197291 */ /* 0x000fe200080f0e3f */
[----:B---3--:R-:W-:Y:S11]  /*01e0*/  @P2 BRA `(.L_x_1) ;  /* 0x0000000000182947 */ /* 0x008ff60003800000 */
[----:B------:R-:W1:Y:S01]  /*01f0*/  LDS R3, [UR16+0x8] ;  /* 0x00000810ff037984 */ /* 0x000e620008000800 */
[----:B------:R-:W2:Y:S01]  /*0200*/  LDC.64 R12, c[0x0][0x210] ;  /* 0x00008400ff0c7b82 */ /* 0x000ea20000000a00 */
[----:B------:R-:W-:Y:S02]  /*0210*/  IMAD.MOV.U32 R4, RZ, RZ, 0x70 ;  /* 0x00000070ff047424 */ /* 0x000fe400078e00ff */
[----:B--2---:R2:W-:Y:S03]  /*0220*/  STS.64 [UR16], R12 ;  /* 0x0000000cff007988 */ /* 0x0045e60008000a10 */
[----:B-1----:R-:W-:-:S05]  /*0230*/  LOP3.LUT R3, R3, 0x10, R4, 0xd8, !PT ;  /* 0x0000001003037812 */ /* 0x002fca00078ed804 */
[----:B------:R2:W-:Y:S02]  /*0240*/  STS [UR16+0x8], R3 ;  /* 0x00000803ff007988 */ /* 0x0005e40008000810 */
.L_x_1:
[----:B------:R-:W-:Y:S05]  /*0250*/  BSYNC B0 ;  /* 0x0000000000007941 */ /* 0x000fea0003800000 */
.L_x_0:
[----:B------:R-:W-:Y:S04]  /*0260*/  BSSY B0, `(.L_x_2) ;  /* 0x000000a000007945 */ /* 0x000fe80003800000 */
[----:B------:R-:W-:Y:S05]  /*0270*/  @P2 BRA `(.L_x_3) ;  /* 0x0000000000202947 */ /* 0x000fea0003800000 */
[----:B--2---:R-:W1:Y:S01]  /*0280*/  LDS R3, [UR16+0x34] ;  /* 0x00003410ff037984 */ /* 0x004e620008000800 */
[----:B------:R-:W-:Y:S02]  /*0290*/  IMAD.MOV.U32 R4, RZ, RZ, 0x3f000000 ;  /* 0x3f000000ff047424 */ /* 0x000fe400078e00ff */
[----:B------:R-:W-:Y:S01]  /*02a0*/  @!P2 IMAD.MOV.U32 R5, RZ, RZ, 0x7f ;  /* 0x0000007fff05a424 */ /* 0x000fe200078e00ff */
[----:B------:R-:W2:Y:S02]  /*02b0*/  @!P2 LDS R10, [UR16+0x38] ;  /* 0x00003810ff0aa984 */ /* 0x000ea40008000800 */
[----:B-1----:R-:W-:Y:S02]  /*02c0*/  LOP3.LUT R3, R3, 0xff000000, R4, 0xb8, !PT ;  /* 0xff00000003037812 */ /* 0x002fe400078eb804 */
[----:B--2---:R-:W-:-:S03]  /*02d0*/  @!P2 LOP3.LUT R4, R10, 0xff, R5, 0xb8, !PT ;  /* 0x000000ff0a04a812 */ /* 0x004fc600078eb805 */
[----:B------:R1:W-:Y:S04]  /*02e0*/  STS [UR16+0x34], R3 ;  /* 0x00003403ff007988 */ /* 0x0003e80008000810 */
[----:B------:R1:W-:Y:S02]  /*02f0*/  @!P2 STS [UR16+0x38], R4 ;  /* 0x00003804ff00a988 */ /* 0x0003e40008000810 */
.L_x_3:
[----:B------:R-:W-:Y:S05]  /*0300*/  BSYNC B0 ;  /* 0x0000000000007941 */ /* 0x000fea0003800000 */
.L_x_2:
[----:B------:R-:W-:Y:S04]  /*0310*/  BSSY B0, `(.L_x_4) ;  /* 0x000000e000007945 */ /* 0x000fe80003800000 */
[----:B------:R-:W-:Y:S05]  /*0320*/  @P2 BRA `(.L_x_5) ;  /* 0x0000000000302947 */ /* 0x000fea0003800000 */
[----:B-1----:R-:W1:Y:S01]  /*0330*/  LDS R4, [UR16+0x34] ;  /* 0x00003410ff047984 */ /* 0x002e620008000800 */
[----:B--2---:R-:W2:Y:S03]  /*0340*/  LDC.64 R12, c[0x0][0x238] ;  /* 0x00008e00ff0c7b82 */ /* 0x004ea60000000a00 */
[----:B------:R-:W3:Y:S01]  /*0350*/  LDS R3, [UR16+0x1c] ;  /* 0x00001c10ff037984 */ /* 0x000ee20008000800 */
[C---:B--2---:R-:W-:Y:S01]  /*0360*/  SHF.L.U64.HI R10, R12.reuse, 0x1, R13 ;  /* 0x000000010c0a7819 */ /* 0x044fe2000001020d */
[----:B------:R-:W-:-:S03]  /*0370*/  IMAD.SHL.U32 R5, R12, 0x2, RZ ;  /* 0x000000020c057824 */ /* 0x000fc600078e00ff */
[--C-:B------:R-:W-:Y:S02]  /*0380*/  SHF.R.U32.HI R12, RZ, 0x4, R10.reuse ;  /* 0x00000004ff0c7819 */ /* 0x100fe4000001160a */
[----:B------:R-:W-:-:S05]  /*0390*/  SHF.R.U64 R5, R5, 0x4, R10 ;  /* 0x0000000405057819 */ /* 0x000fca000000120a */
[----:B------:R4:W-:Y:S01]  /*03a0*/  STS [UR16+0xc], R5 ;  /* 0x00000c05ff007988 */ /* 0x0009e20008000810 */
[----:B-1----:R-:W-:Y:S02]  /*03b0*/  LOP3.LUT R4, R4, 0x7, RZ, 0xb8, !PT ;  /* 0x0000000704047812 */ /* 0x002fe400078eb8ff */
[----:B---3--:R-:W-:-:S03]  /*03c0*/  LOP3.LUT R3, R3, 0xf, R12, 0xb8, !PT ;  /* 0x0000000f03037812 */ /* 0x008fc600078eb80c */
[----:B------:R4:W-:Y:S04]  /*03d0*/  STS [UR16+0x34], R4 ;  /* 0x00003404ff007988 */ /* 0x0009e80008000810 */
[----:B------:R4:W-:Y:S02]  /*03e0*/  STS [UR16+0x1c], R3 ;  /* 0x00001c03ff007988 */ /* 0x0009e40008000810 */
.L_x_5:
[----:B------:R-:W-:Y:S05]  /*03f0*/  BSYNC B0 ;  /* 0x0000000000007941 */ /* 0x000fea0003800000 */
.L_x_4:
[----:B------:R-:W-:Y:S04]  /*0400*/  BSSY B1, `(.L_x_6) ;  /* 0x000001a000017945 */ /* 0x000fe80003800000 */
[----:B------:R-:W-:Y:S04]  /*0410*/  BSSY B0, `(.L_x_7) ;  /* 0x0000015000007945 */ /* 0x000fe80003800000 */
[----:B------:R-:W-:Y:S05]  /*0420*/  @P2 BRA `(.L_x_8) ;  /* 0x0000000000202947 */ /* 0x000fea0003800000 */
[----:B-12-4-:R-:W1:Y:S02]  /*0430*/  LDS R3, [UR16+0x34] ;  /* 0x00003410ff037984 */ /* 0x016e640008000800 */
[----:B-1----:R-:W-:-:S05]  /*0440*/  LOP3.LUT R3, R3, 0x38, RZ, 0xb8, !PT ;  /* 0x0000003803037812 */ /* 0x002fca00078eb8ff */
[----:B------:R1:W-:Y:S01]  /*0450*/  STS [UR16+0x34], R3 ;  /* 0x00003403ff007988 */ /* 0x0003e20008000810 */
[----:B------:R-:W-:Y:S05]  /*0460*/  @P2 BRA `(.L_x_9) ;  /* 0x0000000000202947 */ /* 0x000fea0003800000 */
[----:B-1----:R-:W1:Y:S01]  /*0470*/  LDS R3, [UR16+0x8] ;  /* 0x00000810ff037984 */ /* 0x002e620008000800 */
[----:B------:R-:W-:-:S05]  /*0480*/  IMAD.MOV.U32 R4, RZ, RZ, 0x780 ;  /* 0x00000780ff047424 */ /* 0x000fca00078e00ff */
[----:B-1----:R-:W-:-:S05]  /*0490*/  LOP3.LUT R3, R3, 0x300, R4, 0xd8, !PT ;  /* 0x0000030003037812 */ /* 0x002fca00078ed804 */
[----:B------:R3:W-:Y:S02]  /*04a0*/  STS [UR16+0x8], R3 ;  /* 0x00000803ff007988 */ /* 0x0007e40008000810 */
.L_x_8:
[----:B------:R-:W-:Y:S05]  /*04b0*/  @P2 BRA `(.L_x_10) ;  /* 0x0000000000282947 */ /* 0x000fea0003800000 */
[----:B-1234-:R-:W1:Y:S02]  /*04c0*/  LDS R3, [UR16+0x8] ;  /* 0x00000810ff037984 */ /* 0x01ee640008000800 */
[----:B-1----:R-:W-:-:S05]  /*04d0*/  LOP3.LUT R3, R3, 0x1800, RZ, 0xb8, !PT ;  /* 0x0000180003037812 */ /* 0x002fca00078eb8ff */
[----:B------:R2:W-:Y:S02]  /*04e0*/  STS [UR16+0x8], R3 ;  /* 0x00000803ff007988 */ /* 0x0005e40008000810 */
.L_x_9:
[----:B------:R-:W-:Y:S05]  /*04f0*/  @P2 BREAK B0 ;  /* 0x0000000000002942 */ /* 0x000fea0003800000 */
[----:B------:R-:W-:Y:S05]  /*0500*/  @P2 BRA `(.L_x_11) ;  /* 0x0000000000242947 */ /* 0x000fea0003800000 */
[----:B------:R-:W3:Y:S01]  /*0510*/  LDS R4, [UR16+0x8] ;  /* 0x00000810ff047984 */ /* 0x000ee20008000800 */
[----:B-12---:R-:W-:-:S05]  /*0520*/  IMAD.MOV.U32 R3, RZ, RZ, 0x6000 ;  /* 0x00006000ff037424 */ /* 0x006fca00078e00ff */
[----:B---3--:R-:W-:-:S04]  /*0530*/  LOP3.LUT R3, R4, 0x6000, R3, 0xd8, !PT ;  /* 0x0000600004037812 */ /* 0x008fc800078ed803 */
[----:B------:R-:W-:-:S05]  /*0540*/  LOP3.LUT R3, R3, 0x400000, RZ, 0xb8, !PT ;  /* 0x0040000003037812 */ /* 0x000fca00078eb8ff */
[----:B------:R5:W-:Y:S02]  /*0550*/  STS [UR16+0x8], R3 ;  /* 0x00000803ff007988 */ /* 0x000be40008000810 */
.L_x_10:
[----:B------:R-:W-:Y:S05]  /*0560*/  BSYNC B0 ;  /* 0x0000000000007941 */ /* 0x000fea0003800000 */
.L_x_7:
[----:B-12345:R-:W1:Y:S02]  /*0570*/  @!P2 LDS R3, [UR16+0x8] ;  /* 0x00000810ff03a984 */ /* 0x03ee640008000800 */
[----:B-1----:R-:W-:-:S05]  /*0580*/  @!P2 LOP3.LUT R3, R3, 0x8000, RZ, 0xb8, !PT ;  /* 0x000080000303a812 */ /* 0x002fca00078eb8ff */
[----:B------:R3:W-:Y:S02]  /*0590*/  @!P2 STS [UR16+0x8], R3 ;  /* 0x00000803ff00a988 */ /* 0x0007e40008000810 */
.L_x_11:
[----:B------:R-:W-:Y:S05]  /*05a0*/  BSYNC B1 ;  /* 0x0000000000017941 */ /* 0x000fea0003800000 */
.L_x_6:
[----:B------:R-:W-:Y:S05]  /*05b0*/  WARPSYNC.ALL ;  /* 0x0000000000007948 */ /* 0x000fea0003800000 */
[----:B------:R-:W-:Y:S05]  /*05c0*/  @P0 BRA `(.L_x_12) ;  /* 0x0000000000280947 */ /* 0x000fea0003800000 */
[----:B-123--:R-:W1:Y:S01]  /*05d0*/  S2R R3, SR_LANEID ;  /* 0x0000000000037919 */ /* 0x00ee620000000000 */
[----:B------:R-:W-:Y:S05]  /*05e0*/  WARPSYNC.ALL ;  /* 0x0000000000007948 */ /* 0x000fea0003800000 */
[----:B-1----:R-:W-:-:S05]  /*05f0*/  IMAD.SHL.U32 R3, R3, 0x4, RZ ;  /* 0x0000000403037824 */ /* 0x002fca00078e00ff */
[----:B------:R-:W1:Y:S01]  /*0600*/  LDS R7, [R3+UR16] ;  /* 0x0000001003077984 */ /* 0x000e620008000800 */
[----:B------:R-:W-:-:S05]  /*0610*/  IADD3 R4, P1, R3, UR24, RZ ;  /* 0x0000001803047c10 */ /* 0x000fca000ff3e0ff */
[----:B------:R-:W-:-:S05]  /*0620*/  IMAD.X R5, RZ, RZ, UR25, P1 ;  /* 0x00000019ff057e24 */ /* 0x000fca00088e06ff */
[----:B-1----:R4:W5:Y:S01]  /*0630*/  ATOMG.E.EXCH.STRONG.GPU PT, RZ, [R4], R7 ;  /* 0x0000000704ff73a8 */ /* 0x00296200041ee100 */
[----:B------:R-:W-:-:S04]  /*0640*/  DEPBAR {5,4,3,2,1,0} ;  /* 0x0000003f0000791a */ /* 0x000fc80000000000 */
[----:B------:R4:W-:Y:S01]  /*0650*/  UTMACCTL.IV [UR24] ;  /* 0x00000000180079b9 */ /* 0x0009e20008000000 */
[----:B------:R-:W-:Y:S01]  /*0660*/  NOP ;  /* 0x0000000000007918 */ /* 0x000fe20000000000 */
.L_x_12:
[----:B------:R-:W-:Y:S05]  /*0670*/  @P0 BRA `(.L_x_13) ;  /* 0x00000000000c0947 */ /* 0x000fea0003800000 */
[----:B------:R0:W-:Y:S01]  /*0680*/  UTMACMDFLUSH ;  /* 0x00000000000079b7 */ /* 0x0001e20000000000 */
[----:B------:R-:W-:Y:S05]  /*0690*/  @P0 BRA `(.L_x_13) ;  /* 0x0000000000040947 */ /* 0x000fea0003800000 */
[----:B------:R-:W-:-:S04]  /*06a0*/  DEPBAR.LE SB0, 0x0 ;  /* 0x000080000000791a */ /* 0x000fc80000000000 */
.L_x_13:
[----:B------:R-:W-:Y:S05]  /*06b0*/  WARPSYNC.ALL ;  /* 0x0000000000007948 */ /* 0x000fea0003800000 */
[----:B-----5:R-:W-:Y:S06]  /*06c0*/  BAR.SYNC.DEFER_BLOCKING 0x0 ;  /* 0x0000000000007b1d */ /* 0x020fec0000010000 */
[----:B------:R-:W-:Y:S02]  /*06d0*/  BSSY B1, `(.L_x_14) ;  /* 0x000000b000017945 */ /* 0x000fe40003800000 */
[----:B------:R-:W-:Y:S06]  /*06e0*/  BAR.SYNC.DEFER_BLOCKING 0x0 ;  /* 0x0000000000007b1d */ /* 0x000fec0000010000 */
[----:B------:R5:W-:Y:S01]  /*06f0*/  @!P0 STS [R11], RZ ;  /* 0x000000ff0b008388 */ /* 0x000be20000000800 */
[----:B------:R-:W-:Y:S01]  /*0700*/  NOP ;  /* 0x0000000000007918 */ /* 0x000fe20000000000 */
[----:B------:R-:W-:Y:S05]  /*0710*/  @P2 BRA `(.L_x_15) ;  /* 0x0000000000182947 */ /* 0x000fea0003800000 */
[----:B-123--:R-:W1:Y:S01]  /*0720*/  LDS R3, [UR16+0x8] ;  /* 0x00000810ff037984 */ /* 0x00ee620008000800 */
[----:B------:R-:W2:Y:S01]  /*0730*/  LDC.64 R12, c[0x0][0x218] ;  /* 0x00008600ff0c7b82 */ /* 0x000ea20000000a00 */
[----:B----4-:R-:W-:Y:S02]  /*0740*/  IMAD.MOV.U32 R4, RZ, RZ, 0x70 ;  /* 0x00000070ff047424 */ /* 0x010fe400078e00ff */
[----:B--2---:R2:W-:Y:S03]  /*0750*/  STS.64 [UR16], R12 ;  /* 0x0000000cff007988 */ /* 0x0045e60008000a10 */
[----:B-1----:R-:W-:-:S05]  /*0760*/  LOP3.LUT R3, R3, 0x10, R4, 0xd8, !PT ;  /* 0x0000001003037812 */ /* 0x002fca00078ed804 */
[----:B------:R2:W-:Y:S02]  /*0770*/  STS [UR16+0x8], R3 ;  /* 0x00000803ff007988 */ /* 0x0005e40008000810 */
.L_x_15:
[----:B----4-:R-:W-:Y:S05]  /*0780*/  BSYNC B1 ;  /* 0x0000000000017941 */ /* 0x010fea0003800000 */
.L_x_14:
[----:B------:R-:W-:Y:S04]  /*0790*/  BSSY B2, `(.L_x_16) ;  /* 0x000000f000027945 */ /* 0x000fe80003800000 */
[----:B------:R-:W-:Y:S04]  /*07a0*/  BSSY B1, `(.L_x_17) ;  /* 0x000000c000017945 */ /* 0x000fe80003800000 */
[----:B------:R-:W-:Y:S05]  /*07b0*/  @P2 BRA `(.L_x_18) ;  /* 0x0000000000282947 */ /* 0x000fea0003800000 */
[----:B-123--:R-:W1:Y:S01]  /*07c0*/  LDS R3, [UR16+0x34] ;  /* 0x00003410ff037984 */ /* 0x00ee620008000800 */
[----:B------:R-:W-:Y:S01]  /*07d0*/  IMAD.MOV.U32 R4, RZ, RZ, 0x3f000000 ;  /* 0x3f000000ff047424 */ /* 0x000fe200078e00ff */
[----:B------:R-:W-:Y:S05]  /*07e0*/  @P2 BREAK B1 ;  /* 0x0000000000012942 */ /* 0x000fea0003800000 */
[----:B-1----:R-:W-:-:S05]  /*07f0*/  LOP3.LUT R3, R3, 0xff000000, R4, 0xb8, !PT ;  /* 0xff00000003037812 */ /* 0x002fca00078eb804 */
[----:B------:R1:W-:Y:S01]  /*0800*/  STS [UR16+0x34], R3 ;  /* 0x00003403ff007988 */ /* 0x0003e20008000810 */
[----:B------:R-:W-:Y:S05]  /*0810*/  @P2 BRA `(.L_x_19) ;  /* 0x0000000000182947 */ /* 0x000fea0003800000 */
[----:B------:R-:W2:Y:S01]  /*0820*/  LDS R4, [UR16+0x38] ;  /* 0x00003810ff047984 */ /* 0x000ea20008000800 */
[----:B-1----:R-:W-:-:S05]  /*0830*/  IMAD.MOV.U32 R3, RZ, RZ, 0x3f ;  /* 0x0000003fff037424 */ /* 0x002fca00078e00ff */
[----:B--2---:R-:W-:-:S05]  /*0840*/  LOP3.LUT R3, R4, 0xff, R3, 0xb8, !PT ;  /* 0x000000ff04037812 */ /* 0x004fca00078eb803 */
[----:B------:R4:W-:Y:S02]  /*0850*/  STS [UR16+0x38], R3 ;  /* 0x00003803ff007988 */ /* 0x0009e40008000810 */
.L_x_18:
[----:B------:R-:W-:Y:S05]  /*0860*/  BSYNC B1 ;  /* 0x0000000000017941 */ /* 0x000fea0003800000 */
.L_x_17:
[----:B------:R1:W-:Y:S02]  /*0870*/  @!P2 STS [UR16+0x20], R9 ;  /* 0x00002009ff00a988 */ /* 0x0003e40008000810 */
.L_x_19:
[----:B------:R-:W-:Y:S05]  /*0880*/  BSYNC B2 ;  /* 0x0000000000027941 */ /* 0x000fea0003800000 */
.L_x_16:
[----:B------:R-:W-:Y:S05]  /*0890*/  WARPSYNC.ALL ;  /* 0x0000000000007948 */ /* 0x000fea0003800000 */
[----:B-1234-:R-:W1:Y:S01]  /*08a0*/  LDC R3, c[0x0][0x22c] ;  /* 0x00008b00ff037b82 */ /* 0x01ee620000000800 */
[----:B------:R-:W-:Y:S01]  /*08b0*/  BSSY B2, `(.L_x_20) ;  /* 0x0000010000027945 */ /* 0x000fe20003800000 */
[----:B-1----:R-:W-:-:S05]  /*08c0*/  VIADD R3, R3, 0xffffffff ;  /* 0xffffffff03037836 */ /* 0x002fca0000000000 */
[----:B------:R1:W-:Y:S01]  /*08d0*/  @!P2 STS [UR16+0x24], R3 ;  /* 0x00002403ff00a988 */ /* 0x0003e20008000810 */
[----:B------:R-:W-:Y:S05]  /*08e0*/  @P2 BRA `(.L_x_21) ;  /* 0x0000000000302947 */ /* 0x000fea0003800000 */
[----:B------:R-:W2:Y:S01]  /*08f0*/  LDS R5, [UR16+0x34] ;  /* 0x00003410ff057984 */ /* 0x000ea20008000800 */
[----:B------:R-:W3:Y:S03]  /*0900*/  LDC.64 R12, c[0x0][0x240] ;  /* 0x00009000ff0c7b82 */ /* 0x000ee60000000a00 */
[----:B------:R-:W4:Y:S01]  /*0910*/  LDS R4, [UR16+0x1c] ;  /* 0x00001c10ff047984 */ /* 0x000f220008000800 */
[C---:B---3--:R-:W-:Y:S01]  /*0920*/  SHF.L.U64.HI R10, R12.reuse, 0x1, R13 ;  /* 0x000000010c0a7819 */ /* 0x048fe2000001020d */
[----:B------:R-:W-:-:S03]  /*0930*/  IMAD.SHL.U32 R7, R12, 0x2, RZ ;  /* 0x000000020c077824 */ /* 0x000fc600078e00ff */
[--C-:B------:R-:W-:Y:S02]  /*0940*/  SHF.R.U32.HI R9, RZ, 0x4, R10.reuse ;  /* 0x00000004ff097819 */ /* 0x100fe4000001160a */
[----:B------:R-:W-:-:S05]  /*0950*/  SHF.R.U64 R7, R7, 0x4, R10 ;  /* 0x0000000407077819 */ /* 0x000fca000000120a */
[----:B------:R3:W-:Y:S01]  /*0960*/  STS [UR16+0xc], R7 ;  /* 0x00000c07ff007988 */ /* 0x0007e20008000810 */
[----:B--2---:R-:W-:Y:S02]  /*0970*/  LOP3.LUT R5, R5, 0x7, RZ, 0xb8, !PT ;  /* 0x0000000705057812 */ /* 0x004fe400078eb8ff */
[----:B----4-:R-:W-:-:S03]  /*0980*/  LOP3.LUT R4, R4, 0xf, R9, 0xb8, !PT ;  /* 0x0000000f04047812 */ /* 0x010fc600078eb809 */
[----:B------:R3:W-:Y:S04]  /*0990*/  STS [UR16+0x34], R5 ;  /* 0x00003405ff007988 */ /* 0x0007e80008000810 */
[----:B------:R3:W-:Y:S02]  /*09a0*/  STS [UR16+0x1c], R4 ;  /* 0x00001c04ff007988 */ /* 0x0007e40008000810 */
.L_x_21:
[----:B------:R-:W-:Y:S05]  /*09b0*/  BSYNC B2 ;  /* 0x0000000000027941 */ /* 0x000fea0003800000 */
.L_x_20:
[----:B------:R-:W-:Y:S04]  /*09c0*/  BSSY B3, `(.L_x_22) ;  /* 0x000001a000037945 */ /* 0x000fe80003800000 */
[----:B------:R-:W-:Y:S04]  /*09d0*/  BSSY B2, `(.L_x_23) ;  /* 0x0000015000027945 */ /* 0x000fe80003800000 */
[----:B------:R-:W-:Y:S05]  /*09e0*/  @P2 BRA `(.L_x_24) ;  /* 0x0000000000202947 */ /* 0x000fea0003800000 */
[----:B---3--:R-:W2:Y:S02]  /*09f0*/  LDS R4, [UR16+0x34] ;  /* 0x00003410ff047984 */ /* 0x008ea40008000800 */
[----:B--2---:R-:W-:-:S05]  /*0a00*/  LOP3.LUT R4, R4, 0x38, RZ, 0xb8, !PT ;  /* 0x0000003804047812 */ /* 0x004fca00078eb8ff */
[----:B------:R2:W-:Y:S01]  /*0a10*/  STS [UR16+0x34], R4 ;  /* 0x00003404ff007988 */ /* 0x0005e20008000810 */
[----:B------:R-:W-:Y:S05]  /*0a20*/  @P2 BRA `(.L_x_25) ;  /* 0x0000000000202947 */ /* 0x000fea0003800000 */
[----:B--2---:R-:W2:Y:S01]  /*0a30*/  LDS R4, [UR16+0x8] ;  /* 0x00000810ff047984 */ /* 0x004ea20008000800 */
[----:B------:R-:W-:-:S05]  /*0a40*/  IMAD.MOV.U32 R5, RZ, RZ, 0x780 ;  /* 0x00000780ff057424 */ /* 0x000fca00078e00ff */
[----:B--2---:R-:W-:-:S05]  /*0a50*/  LOP3.LUT R4, R4, 0x300, R5, 0xd8, !PT ;  /* 0x0000030004047812 */ /* 0x004fca00078ed805 */
[----:B------:R2:W-:Y:S02]  /*0a60*/  STS [UR16+0x8], R4 ;  /* 0x00000804ff007988 */ /* 0x0005e40008000810 */
.L_x_24:
[----:B------:R-:W-:Y:S05]  /*0a70*/  @P2 BRA `(.L_x_26) ;  /* 0x0000000000282947 */ /* 0x000fea0003800000 */
[----:B--23--:R-:W2:Y:S02]  /*0a80*/  LDS R4, [UR16+0x8] ;  /* 0x00000810ff047984 */ /* 0x00cea40008000800 */
[----:B--2---:R-:W-:-:S05]  /*0a90*/  LOP3.LUT R4, R4, 0x1800, RZ, 0xb8, !PT ;  /* 0x0000180004047812 */ /* 0x004fca00078eb8ff */
[----:B------:R3:W-:Y:S02]  /*0aa0*/  STS [UR16+0x8], R4 ;  /* 0x00000804ff007988 */ /* 0x0007e40008000810 */
.L_x_25:
[----:B------:R-:W-:Y:S05]  /*0ab0*/  @P2 BREAK B2 ;  /* 0x0000000000022942 */ /* 0x000fea0003800000 */
[----:B------:R-:W-:Y:S05]  /*0ac0*/  @P2 BRA `(.L_x_27) ;  /* 0x0000000000242947 */ /* 0x000fea0003800000 */
[----:B--23--:R-:W2:Y:S01]  /*0ad0*/  LDS R4, [UR16+0x8] ;  /* 0x00000810ff047984 */ /* 0x00cea20008000800 */
[----:B------:R-:W-:-:S05]  /*0ae0*/  IMAD.MOV.U32 R5, RZ, RZ, 0x6000 ;  /* 0x00006000ff057424 */ /* 0x000fca00078e00ff */
[----:B--2---:R-:W-:-:S04]  /*0af0*/  LOP3.LUT R4, R4, 0x6000, R5, 0xd8, !PT ;  /* 0x0000600004047812 */ /* 0x004fc800078ed805 */
[----:B------:R-:W-:-:S05]  /*0b00*/  LOP3.LUT R4, R4, 0x400000, RZ, 0xb8, !PT ;  /* 0x0040000004047812 */ /* 0x000fca00078eb8ff */
[----:B------:R4:W-:Y:S02]  /*0b10*/  STS [UR16+0x8], R4 ;  /* 0x00000804ff007988 */ /* 0x0009e40008000810 */
.L_x_26:
[----:B------:R-:W-:Y:S05]  /*0b20*/  BSYNC B2 ;  /* 0x0000000000027941 */ /* 0x000fea0003800000 */
.L_x_23:
[----:B--234-:R-:W2:Y:S02]  /*0b30*/  @!P2 LDS R4, [UR16+0x8] ;  /* 0x00000810ff04a984 */ /* 0x01cea40008000800 */
[----:B--2---:R-:W-:-:S05]  /*0b40*/  @!P2 LOP3.LUT R4, R4, 0x8000, RZ, 0xb8, !PT ;  /* 0x000080000404a812 */ /* 0x004fca00078eb8ff */
[----:B------:R4:W-:Y:S02]  /*0b50*/  @!P2 STS [UR16+0x8], R4 ;  /* 0x00000804ff00a988 */ /* 0x0009e40008000810 */
.L_x_27:
[----:B------:R-:W-:Y:S05]  /*0b60*/  BSYNC B3 ;  /* 0x0000000000037941 */ /* 0x000fea0003800000 */
.L_x_22:
[----:B------:R-:W-:Y:S05]  /*0b70*/  WARPSYNC.ALL ;  /* 0x0000000000007948 */ /* 0x000fea0003800000 */
[----:B------:R-:W-:-:S04]  /*0b80*/  UIADD3 UR27, UR5, 0x80, URZ ;  /* 0x00000080051b7890 */ /* 0x000fc8000fffe03f */
[----:B------:R-:W-:-:S04]  /*0b90*/  UIADD3 UR26, UP0, UR27, UR28, URZ ;  /* 0x0000001c1b1a7290 */ /* 0x000fc8000ff1e03f */
[----:B------:R-:W-:Y:S01]  /*0ba0*/  ULEA.HI.X.SX32 UR27, UR27, UR29, 0x1, UP0 ;  /* 0x0000001d1b1b7291 */ /* 0x000fe200080f0e3f */
[----:B------:R-:W-:Y:S11]  /*0bb0*/  @P0 BRA `(.L_x_28) ;  /* 0x0000000000280947 */ /* 0x000ff60003800000 */
[----:B--234-:R-:W2:Y:S01]  /*0bc0*/  S2R R4, SR_LANEID ;  /* 0x0000000000047919 */ /* 0x01cea20000000000 */
[----:B------:R-:W-:Y:S05]  /*0bd0*/  WARPSYNC.ALL ;  /* 0x0000000000007948 */ /* 0x000fea0003800000 */
[----:B--2---:R-:W-:-:S05]  /*0be0*/  IMAD.SHL.U32 R9, R4, 0x4, RZ ;  /* 0x0000000404097824 */ /* 0x004fca00078e00ff */
[----:B------:R-:W2:Y:S01]  /*0bf0*/  LDS R7, [R9+UR16] ;  /* 0x0000001009077984 */ /* 0x000ea20008000800 */
[----:B------:R-:W-:-:S05]  /*0c00*/  IADD3 R4, P1, R9, UR26, RZ ;  /* 0x0000001a09047c10 */ /* 0x000fca000ff3e0ff */
[----:B------:R-:W-:-:S05]  /*0c10*/  IMAD.X R5, RZ, RZ, UR27, P1 ;  /* 0x0000001bff057e24 */ /* 0x000fca00088e06ff */
[----:B--2---:R2:W3:Y:S01]  /*0c20*/  ATOMG.E.EXCH.STRONG.GPU PT, RZ, [R4], R7 ;  /* 0x0000000704ff73a8 */ /* 0x0044e200041ee100 */
[----:B------:R-:W-:-:S04]  /*0c30*/  DEPBAR {5,4,3,2,1,0} ;  /* 0x0000003f0000791a */ /* 0x000fc80000000000 */
[----:B------:R2:W-:Y:S01]  /*0c40*/  UTMACCTL.IV [UR26] ;  /* 0x000000001a0079b9 */ /* 0x0005e20008000000 */
[----:B------:R-:W-:Y:S01]  /*0c50*/  NOP ;  /* 0x0000000000007918 */ /* 0x000fe20000000000 */
.L_x_28:
[----:B------:R-:W-:Y:S05]  /*0c60*/  @P0 BRA `(.L_x_29) ;  /* 0x00000000000c0947 */ /* 0x000fea0003800000 */
[----:B------:R0:W-:Y:S01]  /*0c70*/  UTMACMDFLUSH ;  /* 0x00000000000079b7 */ /* 0x0001e20000000000 */
[----:B------:R-:W-:Y:S05]  /*0c80*/  @P0 BRA `(.L_x_29) ;  /* 0x0000000000040947 */ /* 0x000fea0003800000 */
[----:B------:R-:W-:-:S04]  /*0c90*/  DEPBAR.LE SB0, 0x0 ;  /* 0x000080000000791a */ /* 0x000fc80000000000 */
.L_x_29:
[----:B------:R-:W-:Y:S05]  /*0ca0*/  WARPSYNC.ALL ;  /* 0x0000000000007948 */ /* 0x000fea0003800000 */
[----:B---3--:R-:W-:Y:S06]  /*0cb0*/  BAR.SYNC.DEFER_BLOCKING 0x0 ;  /* 0x0000000000007b1d */ /* 0x008fec0000010000 */
[----:B------:R-:W-:Y:S02]  /*0cc0*/  BSSY B3, `(.L_x_30) ;  /* 0x000000b000037945 */ /* 0x000fe40003800000 */
[----:B------:R-:W-:Y:S06]  /*0cd0*/  BAR.SYNC.DEFER_BLOCKING 0x0 ;  /* 0x0000000000007b1d */ /* 0x000fec0000010000 */
[----:B------:R3:W-:Y:S01]  /*0ce0*/  @!P0 STS [R11], RZ ;  /* 0x000000ff0b008388 */ /* 0x0007e20000000800 */
[----:B------:R-:W-:Y:S01]  /*0cf0*/  NOP ;  /* 0x0000000000007918 */ /* 0x000fe20000000000 */
[----:B------:R-:W-:Y:S05]  /*0d00*/  @P2 BRA `(.L_x_31) ;  /* 0x0000000000182947 */ /* 0x000fea0003800000 */
[----:B--2-4-:R-:W2:Y:S01]  /*0d10*/  LDS R4, [UR16+0x8] ;  /* 0x00000810ff047984 */ /* 0x014ea20008000800 */
[----:B---3-5:R-:W3:Y:S01]  /*0d20*/  LDC.64 R10, c[0x0][0x220] ;  /* 0x00008800ff0a7b82 */ /* 0x028ee20000000a00 */
[----:B------:R-:W-:Y:S02]  /*0d30*/  IMAD.MOV.U32 R5, RZ, RZ, 0x70 ;  /* 0x00000070ff057424 */ /* 0x000fe400078e00ff */
[----:B---3--:R3:W-:Y:S03]  /*0d40*/  STS.64 [UR16], R10 ;  /* 0x0000000aff007988 */ /* 0x0087e60008000a10 */
[----:B--2---:R-:W-:-:S05]  /*0d50*/  LOP3.LUT R4, R4, 0x10, R5, 0xd8, !PT ;  /* 0x0000001004047812 */ /* 0x004fca00078ed805 */
[----:B------:R3:W-:Y:S02]  /*0d60*/  STS [UR16+0x8], R4 ;  /* 0x00000804ff007988 */ /* 0x0007e40008000810 */
.L_x_31:
[----:B--2---:R-:W-:Y:S05]  /*0d70*/  BSYNC B3 ;  /* 0x0000000000037941 */ /* 0x004fea0003800000 */
.L_x_30:
[----:B------:R-:W-:Y:S04]  /*0d80*/  BSSY B4, `(.L_x_32) ;  /* 0x0000011000047945 */ /* 0x000fe80003800000 */
[----:B------:R-:W-:Y:S04]  /*0d90*/  BSSY B3, `(.L_x_33) ;  /* 0x000000e000037945 */ /* 0x000fe80003800000 */
[----:B------:R-:W-:Y:S05]  /*0da0*/  @P2 BRA `(.L_x_34) ;  /* 0x0000000000242947 */ /* 0x000fea0003800000 */
[----:B---34-:R-:W2:Y:S01]  /*0db0*/  LDS R4, [UR16+0x34] ;  /* 0x00003410ff047984 */ /* 0x018ea20008000800 */
[----:B------:R-:W-:-:S05]  /*0dc0*/  IMAD.MOV.U32 R5, RZ, RZ, 0x3f000000 ;  /* 0x3f000000ff057424 */ /* 0x000fca00078e00ff */
[----:B--2---:R-:W-:-:S05]  /*0dd0*/  LOP3.LUT R4, R4, 0xff000000, R5, 0xb8, !PT ;  /* 0xff00000004047812 */ /* 0x004fca00078eb805 */
[----:B------:R2:W-:Y:S01]  /*0de0*/  STS [UR16+0x34], R4 ;  /* 0x00003404ff007988 */ /* 0x0005e20008000810 */
[----:B------:R-:W-:Y:S05]  /*0df0*/  @P2 BRA `(.L_x_35) ;  /* 0x00000000001c2947 */ /* 0x000fea0003800000 */
[----:B--2---:R-:W2:Y:S01]  /*0e00*/  LDS R4, [UR16+0x38] ;  /* 0x00003810ff047984 */ /* 0x004ea20008000800 */
[----:B------:R-:W-:-:S05]  /*0e10*/  IMAD.MOV.U32 R5, RZ, RZ, 0x7f ;  /* 0x0000007fff057424 */ /* 0x000fca00078e00ff */
[----:B--2---:R-:W-:-:S05]  /*0e20*/  LOP3.LUT R4, R4, 0xff, R5, 0xb8, !PT ;  /* 0x000000ff04047812 */ /* 0x004fca00078eb805 */
[----:B------:R2:W-:Y:S02]  /*0e30*/  STS [UR16+0x38], R4 ;  /* 0x00003804ff007988 */ /* 0x0005e40008000810 */
.L_x_34:
[----:B------:R-:W-:Y:S05]  /*0e40*/  @P2 BREAK B3 ;  /* 0x0000000000032942 */ /* 0x000fea0003800000 */
[----:B------:R-:W-:Y:S05]  /*0e50*/  @P2 BRA `(.L_x_36) ;  /* 0x00000000000c2947 */ /* 0x000fea0003800000 */
[----:B------:R1:W-:Y:S02]  /*0e60*/  STS [UR16+0x20], R3 ;  /* 0x00002003ff007988 */ /* 0x0003e40008000810 */
.L_x_35:
[----:B------:R-:W-:Y:S05]  /*0e70*/  BSYNC B3 ;  /* 0x0000000000037941 */ /* 0x000fea0003800000 */
.L_x_33:
[----:B------:R1:W-:Y:S02]  /*0e80*/  @!P2 STS [UR16+0x24], R2 ;  /* 0x00002402ff00a988 */ /* 0x0003e40008000810 */
.L_x_36:
[----:B------:R-:W-:Y:S05]  /*0e90*/  BSYNC B4 ;  /* 0x0000000000047941 */ /* 0x000fea0003800000 */
.L_x_32:
[----:B------:R-:W-:Y:S05]  /*0ea0*/  WARPSYNC.ALL ;  /* 0x0000000000007948 */ /* 0x000fea0003800000 */
[----:B------:R-:W-:Y:S04]  /*0eb0*/  BSSY B4, `(.L_x_37) ;  /* 0x000000e000047945 */ /* 0x000fe80003800000 */
[----:B------:R-:W-:Y:S05]  /*0ec0*/  @P2 BRA `(.L_x_38) ;  /* 0x0000000000302947 */ /* 0x000fea0003800000 */
[----:B-1----:R-:W1:Y:S01]  /*0ed0*/  LDS R3, [UR16+0x34] ;  /* 0x00003410ff037984 */ /* 0x002e620008000800 */
[----:B--234-:R-:W2:Y:S03]  /*0ee0*/  LDC.64 R4, c[0x0][0x248] ;  /* 0x00009200ff047b82 */ /* 0x01cea60000000a00 */
        /* <DEDUP_REMOVED lines=10> */
.L_x_38:
[----:B------:R-:W-:Y:S05]  /*0f90*/  BSYNC B4 ;  /* 0x0000000000047941 */ /* 0x000fea0003800000 */
.L_x_37:
[----:B------:R-:W-:Y:S04]  /*0fa0*/  BSSY B4, `(.L_x_39) ;  /* 0x000001a000047945 */ /* 0x000fe80003800000 */
[----:B------:R-:W-:Y:S04]  /*0fb0*/  BSSY B5, `(.L_x_40) ;  /* 0x0000015000057945 */ /* 0x000fe80003800000 */
[----:B------:R-:W-:Y:S05]  /*0fc0*/  @P2 BRA `(.L_x_41) ;  /* 0x0000000000202947 */ /* 0x000fea0003800000 */
[----:B-12---:R-:W1:Y:S02]  /*0fd0*/  LDS R2, [UR16+0x34] ;  /* 0x00003410ff027984 */ /* 0x006e640008000800 */
[----:B-1----:R-:W-:-:S05]  /*0fe0*/  LOP3.LUT R2, R2, 0x38, RZ, 0xb8, !PT ;  /* 0x0000003802027812 */ /* 0x002fca00078eb8ff */
[----:B------:R1:W-:Y:S01]  /*0ff0*/  STS [UR16+0x34], R2 ;  /* 0x00003402ff007988 */ /* 0x0003e20008000810 */
[----:B------:R-:W-:Y:S05]  /*1000*/  @P2 BRA `(.L_x_42) ;  /* 0x0000000000202947 */ /* 0x000fea0003800000 */
[----:B-1----:R-:W1:Y:S01]  /*1010*/  LDS R2, [UR16+0x8] ;  /* 0x00000810ff027984 */ /* 0x002e620008000800 */
[----:B------:R-:W-:-:S05]  /*1020*/  IMAD.MOV.U32 R3, RZ, RZ, 0x780 ;  /* 0x00000780ff037424 */ /* 0x000fca00078e00ff */
[----:B-1----:R-:W-:-:S05]  /*1030*/  LOP3.LUT R2, R2, 0x300, R3, 0xd8, !PT ;  /* 0x0000030002027812 */ /* 0x002fca00078ed803 */
[----:B------:R1:W-:Y:S02]  /*1040*/  STS [UR16+0x8], R2 ;  /* 0x00000802ff007988 */ /* 0x0003e40008000810 */
.L_x_41:
[----:B------:R-:W-:Y:S05]  /*1050*/  @P2 BRA `(.L_x_43) ;  /* 0x0000000000282947 */ /* 0x000fea0003800000 */
[----:B-12---:R-:W1:Y:S02]  /*1060*/  LDS R2, [UR16+0x8] ;  /* 0x00000810ff027984 */ /* 0x006e640008000800 */
[----:B-1----:R-:W-:-:S05]  /*1070*/  LOP3.LUT R2, R2, 0x1800, RZ, 0xb8, !PT ;  /* 0x0000180002027812 */ /* 0x002fca00078eb8ff */
[----:B------:R2:W-:Y:S02]  /*1080*/  STS [UR16+0x8], R2 ;  /* 0x00000802ff007988 */ /* 0x0005e40008000810 */
.L_x_42:
[----:B------:R-:W-:Y:S05]  /*1090*/  @P2 BREAK B5 ;  /* 0x0000000000052942 */ /* 0x000fea0003800000 */
[----:B------:R-:W-:Y:S05]  /*10a0*/  @P2 BRA `(.L_x_44) ;  /* 0x0000000000242947 */ /* 0x000fea0003800000 */
[----:B-12---:R-:W1:Y:S01]  /*10b0*/  LDS R2, [UR16+0x8] ;  /* 0x00000810ff027984 */ /* 0x006e620008000800 */
[----:B------:R-:W-:-:S05]  /*10c0*/  IMAD.MOV.U32 R3, RZ, RZ, 0x6000 ;  /* 0x00006000ff037424 */ /* 0x000fca00078e00ff */
[----:B-1----:R-:W-:-:S04]  /*10d0*/  LOP3.LUT R2, R2, 0x6000, R3, 0xd8, !PT ;  /* 0x0000600002027812 */ /* 0x002fc800078ed803 */
[----:B------:R-:W-:-:S05]  /*10e0*/  LOP3.LUT R2, R2, 0x400000, RZ, 0xb8, !PT ;  /* 0x0040000002027812 */ /* 0x000fca00078eb8ff */
[----:B------:R1:W-:Y:S02]  /*10f0*/  STS [UR16+0x8], R2 ;  /* 0x00000802ff007988 */ /* 0x0003e40008000810 */
.L_x_43:
[----:B------:R-:W-:Y:S05]  /*1100*/  BSYNC B5 ;  /* 0x0000000000057941 */ /* 0x000fea0003800000 */
.L_x_40:
[----:B-12---:R-:W1:Y:S02]  /*1110*/  @!P2 LDS R2, [UR16+0x8] ;  /* 0x00000810ff02a984 */ /* 0x006e640008000800 */
[----:B-1----:R-:W-:-:S05]  /*1120*/  @!P2 LOP3.LUT R2, R2, 0x8000, RZ, 0xb8, !PT ;  /* 0x000080000202a812 */ /* 0x002fca00078eb8ff */
[----:B------:R1:W-:Y:S02]  /*1130*/  @!P2 STS [UR16+0x8], R2 ;  /* 0x00000802ff00a988 */ /* 0x0003e40008000810 */
.L_x_44:
[----:B------:R-:W-:Y:S05]  /*1140*/  BSYNC B4 ;  /* 0x0000000000047941 */ /* 0x000fea0003800000 */
.L_x_39:
[----:B------:R-:W-:Y:S05]  /*1150*/  WARPSYNC.ALL ;  /* 0x0000000000007948 */ /* 0x000fea0003800000 */
[----:B------:R-:W-:Y:S01]  /*1160*/  UIADD3 UR5, UR5, 0x100, URZ ;  /* 0x0000010005057890 */ /* 0x000fe2000fffe03f */
[----:B------:R-:W-:Y:S02]  /*1170*/  ISETP.GE.AND P1, PT, R8, 0x1, PT ;  /* 0x000000010800780c */ /* 0x000fe40003f26270 */
[----:B------:R-:W-:Y:S02]  /*1180*/  CS2R R24, SRZ ;  /* 0x0000000000187805 */ /* 0x000fe4000001ff00 */
[----:B------:R-:W-:Y:S01]  /*1190*/  CS2R R26, SRZ ;  /* 0x00000000001a7805 */ /* 0x000fe2000001ff00 */
[----:B------:R-:W-:Y:S01]  /*11a0*/  UIADD3 UR28, UP0, UR5, UR28, URZ ;  /* 0x0000001c051c7290 */ /* 0x000fe2000ff1e03f */
[----:B------:R-:W-:Y:S01]  /*11b0*/  CS2R R28, SRZ ;  /* 0x00000000001c7805 */ /* 0x000fe2000001ff00 */
[----:B------:R-:W-:-:S02]  /*11c0*/  IMAD.MOV.U32 R30, RZ, RZ, RZ ;  /* 0x000000ffff1e7224 */ /* 0x000fc400078e00ff */
[----:B------:R-:W-:Y:S01]  /*11d0*/  ULEA.HI.X.SX32 UR29, UR5, UR29, 0x1, UP0 ;  /* 0x0000001d051d7291 */ /* 0x000fe200080f0e3f */
[----:B------:R-:W-:Y:S11]  /*11e0*/  @P0 BRA `(.L_x_45) ;  /* 0x0000000000280947 */ /* 0x000ff60003800000 */
[----:B-12---:R-:W3:Y:S01]  /*11f0*/  S2R R2, SR_LANEID ;  /* 0x0000000000027919 */ /* 0x006ee20000000000 */
[----:B------:R-:W-:Y:S05]  /*1200*/  WARPSYNC.ALL ;  /* 0x0000000000007948 */ /* 0x000fea0003800000 */
[----:B---34-:R-:W-:-:S05]  /*1210*/  IMAD.SHL.U32 R4, R2, 0x4, RZ ;  /* 0x0000000402047824 */ /* 0x018fca00078e00ff */
[----:B------:R-:W1:Y:S01]  /*1220*/  LDS R5, [R4+UR16] ;  /* 0x0000001004057984 */ /* 0x000e620008000800 */
[----:B------:R-:W-:-:S05]  /*1230*/  IADD3 R2, P3, R4, UR28, RZ ;  /* 0x0000001c04027c10 */ /* 0x000fca000ff7e0ff */
[----:B------:R-:W-:-:S05]  /*1240*/  IMAD.X R3, RZ, RZ, UR29, P3 ;  /* 0x0000001dff037e24 */ /* 0x000fca00098e06ff */
[----:B-1----:R1:W2:Y:S01]  /*1250*/  ATOMG.E.EXCH.STRONG.GPU PT, RZ, [R2], R5 ;  /* 0x0000000502ff73a8 */ /* 0x0022a200041ee100 */
[----:B------:R-:W-:-:S04]  /*1260*/  DEPBAR {5,4,3,2,1,0} ;  /* 0x0000003f0000791a */ /* 0x000fc80000000000 */
[----:B------:R1:W-:Y:S01]  /*1270*/  UTMACCTL.IV [UR28] ;  /* 0x000000001c0079b9 */ /* 0x0003e20008000000 */
[----:B------:R-:W-:Y:S01]  /*1280*/  NOP ;  /* 0x0000000000007918 */ /* 0x000fe20000000000 */
.L_x_45:
[----:B------:R-:W-:Y:S05]  /*1290*/  @P0 BRA `(.L_x_46) ;  /* 0x00000000000c0947 */ /* 0x000fea0003800000 */
[----:B------:R0:W-:Y:S01]  /*12a0*/  UTMACMDFLUSH ;  /* 0x00000000000079b7 */ /* 0x0001e20000000000 */
[----:B------:R-:W-:Y:S05]  /*12b0*/  @P0 BRA `(.L_x_46) ;  /* 0x0000000000040947 */ /* 0x000fea0003800000 */
[----:B------:R-:W-:-:S04]  /*12c0*/  DEPBAR.LE SB0, 0x0 ;  /* 0x000080000000791a */ /* 0x000fc80000000000 */
.L_x_46:
[----:B------:R-:W-:Y:S05]  /*12d0*/  WARPSYNC.ALL ;  /* 0x0000000000007948 */ /* 0x000fea0003800000 */
[----:B--2---:R-:W-:Y:S01]  /*12e0*/  BAR.SYNC.DEFER_BLOCKING 0x0 ;  /* 0x0000000000007b1d */ /* 0x004fe20000010000 */
[----:B------:R-:W-:Y:S01]  /*12f0*/  USHF.L.U32 UR11, UR31, 0x7, URZ ;  /* 0x000000071f0b7899 */ /* 0x000fe2000800063f */
[----:B------:R-:W-:Y:S01]  /*1300*/  IMAD.MOV.U32 R31, RZ, RZ, RZ ;  /* 0x000000ffff1f7224 */ /* 0x000fe200078e00ff */
[----:B------:R-:W-:Y:S01]  /*1310*/  USHF.L.U32 UR15, UR30, 0x6, URZ ;  /* 0x000000061e0f7899 */ /* 0x000fe2000800063f */
[----:B------:R-:W-:Y:S02]  /*1320*/  CS2R R32, SRZ ;  /* 0x0000000000207805 */ /* 0x000fe4000001ff00 */
[----:B------:R-:W-:Y:S01]  /*1330*/  CS2R R34, SRZ ;  /* 0x0000000000227805 */ /* 0x000fe2000001ff00 */
[----:B------:R-:W-:Y:S01]  /*1340*/  VOTEU.ALL UP0, P2 ;  /* 0x00000000003f7886 */ /* 0x000fe20001000000 */
[----:B------:R-:W-:Y:S01]  /*1350*/  UMOV UR6, 0x1 ;  /* 0x0000000100067882 */ /* 0x000fe20000000000 */
[----:B------:R-:W-:Y:S01]  /*1360*/  VOTEU.ALL UP1, P2 ;  /* 0x00000000003f7886 */ /* 0x000fe20001020000 */
[----:B------:R-:W-:-:S02]  /*1370*/  CS2R R36, SRZ ;  /* 0x0000000000247805 */ /* 0x000fc4000001ff00 */
[----:B------:R-:W-:Y:S01]  /*1380*/  CS2R R38, SRZ ;  /* 0x0000000000267805 */ /* 0x000fe2000001ff00 */
[----:B------:R-:W-:-:S04]  /*1390*/  @!UP0 UIADD3 UR8, -UR6, 0x100000, URZ ;  /* 0x0010000006088890 */ /* 0x000fc8000fffe13f */
[----:B------:R-:W-:Y:S02]  /*13a0*/  @!UP0 USHF.L.U32 UR9, UR8, 0xb, URZ ;  /* 0x0000000b08098899 */ /* 0x000fe4000800063f */
[----:B------:R-:W-:Y:S01]  /*13b0*/  @!UP0 USHF.L.U32 UR8, UR8, 0x1, URZ ;  /* 0x0000000108088899 */ /* 0x000fe2000800063f */
[----:B------:R-:W-:Y:S01]  /*13c0*/  CS2R R40, SRZ ;  /* 0x0000000000287805 */ /* 0x000fe2000001ff00 */
[----:B------:R-:W-:-:S04]  /*13d0*/  @!UP0 UIADD3 UR6, -UR6, 0x100000, URZ ;  /* 0x0010000006068890 */ /* 0x000fc8000fffe13f */
[----:B------:R-:W-:Y:S02]  /*13e0*/  @!UP0 USHF.L.U32 UR7, UR6, 0xb, URZ ;  /* 0x0000000b06078899 */ /* 0x000fe4000800063f */
[----:B------:R-:W-:Y:S01]  /*13f0*/  @!UP0 USHF.L.U32 UR6, UR6, 0x1, URZ ;  /* 0x0000000106068899 */ /* 0x000fe2000800063f */
[----:B------:R-:W-:Y:S01]  /*1400*/  CS2R R42, SRZ ;  /* 0x00000000002a7805 */ /* 0x000fe2000001ff00 */
[----:B------:R-:W-:Y:S01]  /*1410*/  VOTEU.ALL UP0, P2 ;  /* 0x00000000003f7886 */ /* 0x000fe20001000000 */
[----:B------:R-:W-:Y:S02]  /*1420*/  CS2R R44, SRZ ;  /* 0x00000000002c7805 */ /* 0x000fe4000001ff00 */
[----:B------:R-:W-:Y:S02]  /*1430*/  CS2R R46, SRZ ;  /* 0x00000000002e7805 */ /* 0x000fe4000001ff00 */
[----:B------:R-:W-:Y:S02]  /*1440*/  CS2R R48, SRZ ;  /* 0x0000000000307805 */ /* 0x000fe4000001ff00 */
[----:B------:R-:W-:-:S02]  /*1450*/  CS2R R50, SRZ ;  /* 0x0000000000327805 */ /* 0x000fc4000001ff00 */
[----:B------:R-:W-:Y:S02]  /*1460*/  CS2R R52, SRZ ;  /* 0x0000000000347805 */ /* 0x000fe4000001ff00 */
[----:B------:R-:W-:Y:S01]  /*1470*/  CS2R R54, SRZ ;  /* 0x0000000000367805 */ /* 0x000fe2000001ff00 */
[----:B------:R-:W2:Y:S02]  /*1480*/  FENCE.VIEW.ASYNC.S ;  /* 0x00000000000073c6 */ /* 0x000ea40000000000 */
[----:B--2---:R2:W4:Y:S02]  /*1490*/  @!UP0 SYNCS.EXCH.64 URZ, [UR16+0xc000], UR8 ;  /* 0x00c00008103f85b2 */ /* 0x0045240008000100 */
[----:B----4-:R-:W-:Y:S06]  /*14a0*/  BAR.SYNC.DEFER_BLOCKING 0x0 ;  /* 0x0000000000007b1d */ /* 0x010fec0000010000 */
[----:B------:R2:W4:Y:S01]  /*14b0*/  @!UP1 SYNCS.EXCH.64 URZ, [UR16+0xc008], UR6 ;  /* 0x00c00806103f95b2 */ /* 0x0005220008000100 */
[----:B------:R-:W-:Y:S05]  /*14c0*/  @!P1 BRA `(.L_x_47) ;  /* 0x0000000400589947 */ /* 0x000fea0003800000 */
[----:B-1----:R-:W-:Y:S02]  /*14d0*/  SHF.R.U32.HI R2, RZ, 0x5, R0 ;  /* 0x00000005ff027819 */ /* 0x002fe40000011600 */
[----:B------:R-:W-:Y:S02]  /*14e0*/  CS2R R24, SRZ ;  /* 0x0000000000187805 */ /* 0x000fe4000001ff00 */
[----:B------:R-:W-:Y:S02]  /*14f0*/  CS2R R26, SRZ ;  /* 0x00000000001a7805 */ /* 0x000fe4000001ff00 */
[----:B------:R-:W-:Y:S02]  /*1500*/  CS2R R28, SRZ ;  /* 0x00000000001c7805 */ /* 0x000fe4000001ff00 */
[----:B------:R-:W-:Y:S02]  /*1510*/  R2UR UR17, R2 ;  /* 0x00000000021172ca */ /* 0x000fe400000e0000 */
[----:B------:R-:W-:-:S02]  /*1520*/  CS2R R30, SRZ ;  /* 0x00000000001e7805 */ /* 0x000fc4000001ff00 */
[----:B------:R-:W-:Y:S02]  /*1530*/  CS2R R32, SRZ ;  /* 0x0000000000207805 */ /* 0x000fe4000001ff00 */
[----:B------:R-:W-:Y:S02]  /*1540*/  CS2R R34, SRZ ;  /* 0x0000000000227805 */ /* 0x000fe4000001ff00 */
[----:B------:R-:W-:Y:S02]  /*1550*/  CS2R R36, SRZ ;  /* 0x0000000000247805 */ /* 0x000fe4000001ff00 */
[----:B------:R-:W-:Y:S02]  /*1560*/  CS2R R38, SRZ ;  /* 0x0000000000267805 */ /* 0x000fe4000001ff00 */
[----:B------:R-:W-:Y:S02]  /*1570*/  CS2R R40, SRZ ;  /* 0x0000000000287805 */ /* 0x000fe4000001ff00 */
[----:B------:R-:W-:-:S02]  /*1580*/  CS2R R42, SRZ ;  /* 0x00000000002a7805 */ /* 0x000fc4000001ff00 */
[----:B------:R-:W-:Y:S02]  /*1590*/  CS2R R44, SRZ ;  /* 0x00000000002c7805 */ /* 0x000fe4000001ff00 */
[----:B------:R-:W-:Y:S02]  /*15a0*/  CS2R R46, SRZ ;  /* 0x00000000002e7805 */ /* 0x000fe4000001ff00 */
[----:B------:R-:W-:Y:S02]  /*15b0*/  CS2R R48, SRZ ;  /* 0x0000000000307805 */ /* 0x000fe4000001ff00 */
[----:B------:R-:W-:Y:S02]  /*15c0*/  CS2R R50, SRZ ;  /* 0x0000000000327805 */ /* 0x000fe4000001ff00 */
[----:B------:R-:W-:Y:S02]  /*15d0*/  CS2R R52, SRZ ;  /* 0x0000000000347805 */ /* 0x000fe4000001ff00 */
[----:B------:R-:W-:Y:S01]  /*15e0*/  CS2R R54, SRZ ;  /* 0x0000000000367805 */ /* 0x000fe2000001ff00 */
[----:B------:R-:W-:Y:S01]  /*15f0*/  UMOV UR5, URZ ;  /* 0x0000003f00057c82 */ /* 0x000fe20008000000 */
[----:B------:R-:W-:-:S05]  /*1600*/  UMOV UR10, URZ ;  /* 0x0000003f000a7c82 */ /* 0x000fca0008000000 */
.L_x_49:
[----:B----4-:R-:W-:Y:S01]  /*1610*/  BAR.SYNC.DEFER_BLOCKING 0x0 ;  /* 0x0000000000007b1d */ /* 0x010fe20000010000 */
[----:B------:R-:W-:Y:S01]  /*1620*/  ULEA UR20, UR5, UR16, 0x3 ;  /* 0x0000001005147291 */ /* 0x000fe2000f8e183f */
[----:B------:R-:W-:Y:S01]  /*1630*/  @!P2 IMAD.MOV.U32 R2, RZ, RZ, 0x6000 ;  /* 0x00006000ff02a424 */ /* 0x000fe200078e00ff */
[----:B------:R-:W-:Y:S01]  /*1640*/  ELECT P0, URZ, PT ;  /* 0x00000000003f782f */ /* 0x000fe20003800000 */
[----:B--2---:R-:W-:-:S03]  /*1650*/  ULEA UR8, UR5, UR16, 0xe ;  /* 0x0000001005087291 */ /* 0x004fc6000f8e703f */
[----:B------:R-:W-:Y:S02]  /*1660*/  ISETP.LT.U32.AND P0, PT, R6, 0x20, P0 ;  /* 0x000000200600780c */ /* 0x000fe40000701070 */
[----:B------:R-:W-:Y:S01]  /*1670*/  ELECT P1, URZ, PT ;  /* 0x00000000003f782f */ /* 0x000fe20003820000 */
[----:B------:R-:W-:-:S03]  /*1680*/  ULEA UR12, UR5, UR16, 0xd ;  /* 0x00000010050c7291 */ /* 0x000fc6000f8e683f */
[----:B------:R-:W-:Y:S01]  /*1690*/  ISETP.LT.U32.AND P1, PT, R6, 0x20, P1 ;  /* 0x000000200600780c */ /* 0x000fe20000f21070 */
[----:B------:R-:W-:Y:S01]  /*16a0*/  UMOV UR14, UR10 ;  /* 0x0000000a000e7c82 */ /* 0x000fe20008000000 */
[----:B------:R-:W-:-:S05]  /*16b0*/  UIADD3 UR12, UR12, 0x8000, URZ ;  /* 0x000080000c0c7890 */ /* 0x000fca000fffe03f */
[----:B------:R-:W-:Y:S01]  /*16c0*/  VOTEU.ANY UP0, P0 ;  /* 0x00000000003f7886 */ /* 0x000fe20000000100 */
[----:B------:R-:W-:Y:S01]  /*16d0*/  VOTEU.ANY UP2, P0 ;  /* 0x00000000003f7886 */ /* 0x000fe20000040100 */
[----:B------:R1:W-:Y:S01]  /*16e0*/  @!P2 SYNCS.ARRIVE.TRANS64 RZ, [UR20+0xc000], R2 ;  /* 0x00c00002ffffa9a7 */ /* 0x0003e20008000014 */
[----:B------:R2:W-:Y:S06]  /*16f0*/  MEMBAR.ALL.CTA ;  /* 0x0000000000007992 */ /* 0x0005ec0000008000 */
[----:B--2---:R-:W2:Y:S01]  /*1700*/  FENCE.VIEW.ASYNC.S ;  /* 0x00000000000073c6 */ /* 0x004ea20000000000 */
[----:B------:R-:W-:Y:S01]  /*1710*/  @UP0 UIADD3 UR9, UR20, 0xc000, URZ ;  /* 0x0000c00014090890 */ /* 0x000fe2000fffe03f */
[----:B------:R-:W-:Y:S01]  /*1720*/  @UP0 UMOV UR6, UR24 ;  /* 0x0000001800060c82 */ /* 0x000fe20008000000 */
[----:B------:R-:W-:Y:S01]  /*1730*/  @UP0 UMOV UR7, UR25 ;  /* 0x0000001900070c82 */ /* 0x000fe20008000000 */
[----:B--2---:R-:W-:Y:S01]  /*1740*/  VOTEU.ANY UP1, P1 ;  /* 0x00000000003f7886 */ /* 0x004fe20000820100 */
[----:B------:R-:W-:Y:S01]  /*1750*/  VOTEU.ANY UP3, P1 ;  /* 0x00000000003f7886 */ /* 0x000fe20000860100 */
[----:B-1----:R-:W-:-:S03]  /*1760*/  IMAD.U32 R2, RZ, RZ, UR4 ;  /* 0x00000004ff027e24 */ /* 0x002fc6000f8e00ff */
[----:B------:R-:W-:Y:S01]  /*1770*/  @UP1 UIADD3 UR13, UR20, 0xc000, URZ ;  /* 0x0000c000140d1890 */ /* 0x000fe2000fffe03f */
[----:B------:R-:W-:Y:S01]  /*1780*/  @UP1 UMOV UR18, UR26 ;  /* 0x0000001a00121c82 */ /* 0x000fe20008000000 */
[----:B------:R-:W-:Y:S01]  /*1790*/  @UP1 UMOV UR19, UR27 ;  /* 0x0000001b00131c82 */ /* 0x000fe20008000000 */
[----:B------:R-:W-:Y:S01]  /*17a0*/  SHF.L.U32 R2, R2, 0x1f, RZ ;  /* 0x0000001f02027819 */ /* 0x000fe200000006ff */
[----:B------:R-:W-:Y:S06]  /*17b0*/  BAR.SYNC.DEFER_BLOCKING 0x0 ;  /* 0x0000000000007b1d */ /* 0x000fec0000010000 */
[----:B------:R1:W-:Y:S02]  /*17c0*/  @UP2 UTMALDG.2D [UR8], [UR6] ;  /* 0x00000008060025b4 */ /* 0x0003e40008008000 */
[----:B------:R-:W-:Y:S06]  /*17d0*/  BAR.SYNC.DEFER_BLOCKING 0x0 ;  /* 0x0000000000007b1d */ /* 0x000fec0000010000 */
[----:B------:R1:W-:Y:S02]  /*17e0*/  @UP3 UTMALDG.2D [UR12], [UR18] ;  /* 0x0000000c120035b4 */ /* 0x0003e40008008000 */
[----:B------:R-:W-:Y:S06]  /*17f0*/  BAR.SYNC.DEFER_BLOCKING 0x0 ;  /* 0x0000000000007b1d */ /* 0x000fec0000010000 */
[----:B------:R-:W2:Y:S02]  /*1800*/  SYNCS.PHASECHK.TRANS64.TRYWAIT P0, [UR20+0xc000], R2 ;  /* 0x00c00002ff0075a7 */ /* 0x000ea40008000154 */
[----:B-12---:R-:W-:Y:S05]  /*1810*/  @!P0 BRA `(.L_x_48) ;  /* 0x0000000400648947 */ /* 0x006fea0003800000 */
.L_x_50:
[----:B------:R-:W-:Y:S01]  /*1820*/  USHF.L.U32 UR6, UR17, 0x7, URZ ;  /* 0x0000000711067899 */ /* 0x000fe2000800063f */
[----:B------:R-:W-:Y:S02]  /*1830*/  WARPGROUP.DEPBAR.LE gsb0, 0x0 ;  /* 0x00008000000079c5 */ /* 0x000fe40000010000 */
[----:B------:R-:W-:Y:S01]  /*1840*/  USHF.R.U32.HI UR22, URZ, 0x4, UR12 ;  /* 0x000000043f167899 */ /* 0x000fe2000801160c */
[----:B------:R-:W-:Y:S01]  /*1850*/  WARPGROUP.ARRIVE ;  /* 0x00000000000079c5 */ /* 0x000fe20000000000 */
[----:B------:R-:W-:Y:S01]  /*1860*/  ULOP3.LUT UR6, UR6, 0x200, URZ, 0xc0, !UPT ;  /* 0x0000020006067892 */ /* 0x000fe2000f8ec03f */
[----:B------:R-:W1:Y:S01]  /*1870*/  LDC R2, c[0x0][0x230] ;  /* 0x00008c00ff027b82 */ /* 0x000e620000000800 */
[----:B------:R-:W-:Y:S02]  /*1880*/  USGXT.U32 UR22, UR22, 0xe ;  /* 0x0000000e1616789a */ /* 0x000fe40008000000 */
[----:B------:R-:W-:Y:S01]  /*1890*/  ULEA.HI UR6, UR8, UR6, URZ, 0x1c ;  /* 0x0000000608067291 */ /* 0x000fe2000f8fe03f */
[----:B------:R-:W-:Y:S01]  /*18a0*/  UMOV UR21, 0x40000040 ;  /* 0x4000004000157882 */ /* 0x000fe20000000000 */
[----:B------:R-:W-:-:S02]  /*18b0*/  UMOV UR23, 0x40000040 ;  /* 0x4000004000177882 */ /* 0x000fc40000000000 */
[----:B------:R-:W-:Y:S01]  /*18c0*/  ULOP3.LUT UR20, UR6, 0x3fff, URZ, 0xc0, !UPT ;  /* 0x00003fff06147892 */ /* 0x000fe2000f8ec03f */
[----:B------:R-:W-:Y:S02]  /*18d0*/  UMOV UR7, URZ ;  /* 0x0000003f00077c82 */ /* 0x000fe40008000000 */
[----:B------:R-:W-:Y:S01]  /*18e0*/  UMOV UR6, URZ ;  /* 0x0000003f00067c82 */ /* 0x000fe20008000000 */
[----:B------:R-:W-:Y:S02]  /*18f0*/  UIADD3 UR10, UR10, 0x40, URZ ;  /* 0x000000400a0a7890 */ /* 0x000fe4000fffe03f */
[----:B------:R-:W-:-:S03]  /*1900*/  UIADD3 UR5, UR5, 0x1, URZ ;  /* 0x0000000105057890 */ /* 0x000fc6000fffe03f */
[----:B------:R-:W-:Y:S01]  /*1910*/  HGMMA.64x64x16.F32 R24, gdesc[UR20], R24 ;  /* 0x00e00000141879f0 */ /* 0x000fe20008700818 */
[----:B------:R-:W-:Y:S02]  /*1920*/  UIADD3 UR20, UP0, UR20, 0x2, URZ ;  /* 0x0000000214147890 */ /* 0x000fe4000ff1e03f */
[----:B------:R-:W-:Y:S02]  /*1930*/  UIADD3 UR22, UP1, UR22, 0x2, URZ ;  /* 0x0000000216167890 */ /* 0x000fe4000ff3e03f */
[----:B------:R-:W-:Y:S02]  /*1940*/  UIADD3.X UR21, UR6, 0x40000040, URZ, UP0, !UPT ;  /* 0x4000004006157890 */ /* 0x000fe400087fe43f */
[----:B------:R-:W-:Y:S01]  /*1950*/  UIADD3.X UR23, UR7, 0x40000040, URZ, UP1, !UPT ;  /* 0x4000004007177890 */ /* 0x000fe20008ffe43f */
[----:B-1----:R-:W-:Y:S01]  /*1960*/  ISETP.LE.AND P0, PT, R2, UR10, PT ;  /* 0x0000000a02007c0c */ /* 0x002fe2000bf03270 */
[----:B------:R-:W-:Y:S02]  /*1970*/  UIADD3.64 UR32, UR20, 0x2, URZ ;  /* 0x0000000214207897 */ /* 0x000fe4000fffe03f */
[----:B------:R-:W-:-:S02]  /*1980*/  UIADD3.64 UR34, UR22, 0x2, URZ ;  /* 0x0000000216227897 */ /* 0x000fc4000fffe03f */
[----:B------:R-:W-:-:S04]  /*1990*/  UISETP.NE.U32.AND UP0, UPT, UR5, 0x2, UPT ;  /* 0x000000020500788c */ /* 0x000fc8000bf05070 */
[----:B------:R-:W-:Y:S02]  /*19a0*/  USEL UR6, URZ, 0x1, UP0 ;  /* 0x000000013f067887 */ /* 0x000fe40008000000 */
[----:B------:R-:W-:Y:S02]  /*19b0*/  USEL UR5, UR5, URZ, UP0 ;  /* 0x0000003f05057287 */ /* 0x000fe40008000000 */
[----:B------:R-:W-:Y:S01]  /*19c0*/  ULOP3.LUT UR4, UR4, UR6, URZ, 0x3c, !UPT ;  /* 0x0000000604047292 */ /* 0x000fe2000f8e3c3f */
[----:B------:R-:W-:Y:S01]  /*19d0*/  HGMMA.64x64x16.F32 R24, gdesc[UR20], R24 ;  /* 0x00e00000141879f0 */ /* 0x000fe20008700818 */
[----:B------:R-:W-:Y:S02]  /*19e0*/  UIADD3.64 UR20, UR20, 0x4, URZ ;  /* 0x0000000414147897 */ /* 0x000fe4000fffe03f */
[----:B------:R-:W-:Y:S01]  /*19f0*/  UIADD3.64 UR22, UR22, 0x4, URZ ;  /* 0x0000000416167897 */ /* 0x000fe2000fffe03f */
[----:B------:R-:W-:Y:S08]  /*1a00*/  HGMMA.64x64x16.F32 R24, gdesc[UR32], R24 ;  /* 0x00e00000201879f0 */ /* 0x000ff00008700818 */
[----:B------:R-:W-:Y:S01]  /*1a10*/  HGMMA.64x64x16.F32 R24, gdesc[UR20], R24, gsb0 ;  /* 0x00e00000141879f0 */ /* 0x000fe20008000818 */
[----:B------:R-:W-:Y:S05]  /*1a20*/  @!P0 BRA `(.L_x_49) ;  /* 0xfffffff800f88947 */ /* 0x000fea000383ffff */
.L_x_47:
[----:B------:R-:W-:Y:S02]  /*1a30*/  WARPGROUP.DEPBAR.LE gsb0, 0x0 ;  /* 0x00008000000079c5 */ /* 0x000fe40000010000 */
[----:B----4-:R-:W-:Y:S01]  /*1a40*/  BAR.SYNC.DEFER_BLOCKING 0x0 ;  /* 0x0000000000007b1d */ /* 0x010fe20000010000 */
[C---:B-1----:R-:W-:Y:S01]  /*1a50*/  IMAD.SHL.U32 R2, R0.reuse, 0x80, RZ ;  /* 0x0000008000027824 */ /* 0x042fe200078e00ff */
[----:B------:R-:W-:Y:S01]  /*1a60*/  F2FP.F16.F32.PACK_AB R24, R25, R24 ;  /* 0x000000181918723e */ /* 0x000fe200000000ff */
[----:B------:R-:W-:Y:S01]  /*1a70*/  IMAD.SHL.U32 R3, R0, 0x40, RZ ;  /* 0x0000004000037824 */ /* 0x000fe200078e00ff */
[----:B------:R-:W-:Y:S02]  /*1a80*/  F2FP.F16.F32.PACK_AB R25, R27, R26 ;  /* 0x0000001a1b19723e */ /* 0x000fe400000000ff */
[----:B------:R-:W-:Y:S02]  /*1a90*/  ELECT P0, URZ, PT ;  /* 0x00000000003f782f */ /* 0x000fe40003800000 */
[----:B------:R-:W-:Y:S01]  /*1aa0*/  LOP3.LUT R2, R2, 0x780, RZ, 0xc0, !PT ;  /* 0x0000078002027812 */ /* 0x000fe200078ec0ff */
[----:B------:R-:W-:Y:S01]  /*1ab0*/  UMOV UR17, UR15 ;  /* 0x0000000f00117c82 */ /* 0x000fe20008000000 */
[----:B------:R-:W-:Y:S01]  /*1ac0*/  F2FP.F16.F32.PACK_AB R32, R33, R32 ;  /* 0x000000202120723e */ /* 0x000fe200000000ff */
[----:B------:R-:W-:Y:S01]  /*1ad0*/  UMOV UR18, UR11 ;  /* 0x0000000b00127c82 */ /* 0x000fe20008000000 */
[----:B---3--:R-:W-:Y:S01]  /*1ae0*/  LOP3.LUT R4, R2, 0x3800, R3, 0xf8, !PT ;  /* 0x0000380002047812 */ /* 0x008fe200078ef803 */
[----:B------:R-:W-:Y:S01]  /*1af0*/  IMAD.SHL.U32 R2, R0, 0x10, RZ ;  /* 0x0000001000027824 */ /* 0x000fe200078e00ff */
[----:B------:R-:W-:-:S02]  /*1b00*/  F2FP.F16.F32.PACK_AB R26, R29, R28 ;  /* 0x0000001c1d1a723e */ /* 0x000fc400000000ff */
[----:B------:R-:W-:Y:S02]  /*1b10*/  F2FP.F16.F32.PACK_AB R27, R31, R30 ;  /* 0x0000001e1f1b723e */ /* 0x000fe400000000ff */
[----:B------:R-:W-:Y:S02]  /*1b20*/  LOP3.LUT R3, R2, 0x70, RZ, 0xc0, !PT ;  /* 0x0000007002037812 */ /* 0x000fe400078ec0ff */
[----:B------:R-:W-:Y:S02]  /*1b30*/  F2FP.F16.F32.PACK_AB R33, R35, R34 ;  /* 0x000000222321723e */ /* 0x000fe400000000ff */
[----:B------:R-:W-:Y:S02]  /*1b40*/  LOP3.LUT R3, R3, 0x10, R0, 0x78, !PT ;  /* 0x0000001003037812 */ /* 0x000fe400078e7800 */
[----:B------:R-:W-:Y:S01]  /*1b50*/  F2FP.F16.F32.PACK_AB R40, R41, R40 ;  /* 0x000000282928723e */ /* 0x000fe200000000ff */
[----:B------:R-:W1:Y:S02]  /*1b60*/  @!P2 SYNCS.CCTL.IV [UR16+0xc000] ;  /* 0x00c00000ff00a9b1 */ /* 0x000e640008000010 */
[----:B-1----:R-:W-:Y:S01]  /*1b70*/  BAR.SYNC.DEFER_BLOCKING 0x0 ;  /* 0x0000000000007b1d */ /* 0x002fe20000010000 */
[----:B------:R-:W-:-:S02]  /*1b80*/  LOP3.LUT R3, R4, R3, RZ, 0xfc, !PT ;  /* 0x0000000304037212 */ /* 0x000fc400078efcff */
[----:B------:R-:W-:Y:S02]  /*1b90*/  F2FP.F16.F32.PACK_AB R34, R37, R36 ;  /* 0x000000242522723e */ /* 0x000fe400000000ff */
[C---:B------:R-:W-:Y:S01]  /*1ba0*/  LOP3.LUT R2, R3.reuse, 0x20, RZ, 0x3c, !PT ;  /* 0x0000002003027812 */ /* 0x040fe200078e3cff */
[C---:B------:R-:W-:Y:S01]  /*1bb0*/  VIADD R0, R3.reuse, UR16 ;  /* 0x0000001003007c36 */ /* 0x040fe20008000000 */
[C---:B------:R-:W-:Y:S02]  /*1bc0*/  LOP3.LUT R4, R3.reuse, 0x40, RZ, 0x3c, !PT ;  /* 0x0000004003047812 */ /* 0x040fe400078e3cff */
[----:B------:R-:W-:Y:S01]  /*1bd0*/  LOP3.LUT R3, R3, 0x60, RZ, 0x3c, !PT ;  /* 0x0000006003037812 */ /* 0x000fe200078e3cff */
[----:B------:R-:W-:Y:S01]  /*1be0*/  VIADD R2, R2, UR16 ;  /* 0x0000001002027c36 */ /* 0x000fe20008000000 */
[----:B------:R-:W-:Y:S01]  /*1bf0*/  F2FP.F16.F32.PACK_AB R35, R39, R38 ;  /* 0x000000262723723e */ /* 0x000fe200000000ff */
[----:B------:R-:W-:Y:S01]  /*1c00*/  VIADD R4, R4, UR16 ;  /* 0x0000001004047c36 */ /* 0x000fe20008000000 */
[----:B------:R-:W-:Y:S01]  /*1c10*/  F2FP.F16.F32.PACK_AB R41, R43, R42 ;  /* 0x0000002a2b29723e */ /* 0x000fe200000000ff */
[----:B------:R-:W-:Y:S01]  /*1c20*/  VIADD R3, R3, UR16 ;  /* 0x0000001003037c36 */ /* 0x000fe20008000000 */
[----:B------:R-:W-:-:S02]  /*1c30*/  F2FP.F16.F32.PACK_AB R48, R49, R48 ;  /* 0x000000303130723e */ /* 0x000fc400000000ff */
[----:B------:R-:W-:Y:S02]  /*1c40*/  F2FP.F16.F32.PACK_AB R42, R45, R44 ;  /* 0x0000002c2d2a723e */ /* 0x000fe400000000ff */
[----:B------:R-:W-:Y:S02]  /*1c50*/  F2FP.F16.F32.PACK_AB R43, R47, R46 ;  /* 0x0000002e2f2b723e */ /* 0x000fe400000000ff */
[----:B------:R-:W-:Y:S02]  /*1c60*/  F2FP.F16.F32.PACK_AB R49, R51, R50 ;  /* 0x000000323331723e */ /* 0x000fe400000000ff */
[----:B------:R-:W-:Y:S01]  /*1c70*/  F2FP.F16.F32.PACK_AB R50, R53, R52 ;  /* 0x000000343532723e */ /* 0x000fe200000000ff */
[----:B------:R-:W1:Y:S01]  /*1c80*/  @!P2 SYNCS.CCTL.IV [UR16+0xc008] ;  /* 0x00c00800ff00a9b1 */ /* 0x000e620008000010 */
[----:B------:R-:W-:Y:S01]  /*1c90*/  F2FP.F16.F32.PACK_AB R51, R55, R54 ;  /* 0x000000363733723e */ /* 0x000fe200000000ff */
[----:B-1----:R-:W-:Y:S01]  /*1ca0*/  STSM.16.M88.4 [R0], R24 ;  /* 0x0000001800007844 */ /* 0x002fe20000000200 */
[----:B------:R-:W-:-:S03]  /*1cb0*/  ISETP.LT.U32.AND P0, PT, R6, 0x20, P0 ;  /* 0x000000200600780c */ /* 0x000fc60000701070 */
[----:B------:R-:W-:Y:S04]  /*1cc0*/  STSM.16.M88.4 [R2], R32 ;  /* 0x0000002002007844 */ /* 0x000fe80000000200 */
[----:B------:R-:W-:Y:S04]  /*1cd0*/  STSM.16.M88.4 [R4], R40 ;  /* 0x0000002804007844 */ /* 0x000fe80000000200 */
[----:B------:R-:W-:Y:S02]  /*1ce0*/  STSM.16.M88.4 [R3], R48 ;  /* 0x0000003003007844 */ /* 0x000fe40000000200 */
[----:B------:R-:W-:Y:S01]  /*1cf0*/  VOTEU.ANY UP0, P0 ;  /* 0x00000000003f7886 */ /* 0x000fe20000000100 */
[----:B------:R-:W-:Y:S01]  /*1d00*/  VOTEU.ANY UP1, P0 ;  /* 0x00000000003f7886 */ /* 0x000fe20000020100 */
[----:B------:R1:W-:Y:S06]  /*1d10*/  MEMBAR.ALL.CTA ;  /* 0x0000000000007992 */ /* 0x0003ec0000008000 */
[----:B-1----:R-:W1:Y:S01]  /*1d20*/  FENCE.VIEW.ASYNC.S ;  /* 0x00000000000073c6 */ /* 0x002e620000000000 */
[----:B--2---:R-:W-:Y:S01]  /*1d30*/  @UP0 UMOV UR6, UR28 ;  /* 0x0000001c00060c82 */ /* 0x004fe20008000000 */
[----:B------:R-:W-:Y:S01]  /*1d40*/  @UP0 UMOV UR7, UR29 ;  /* 0x0000001d00070c82 */ /* 0x000fe20008000000 */
[----:B-1----:R-:W-:Y:S06]  /*1d50*/  BAR.SYNC.DEFER_BLOCKING 0x0 ;  /* 0x0000000000007b1d */ /* 0x002fec0000010000 */
[----:B------:R1:W-:Y:S01]  /*1d60*/  @UP1 UTMASTG.2D [UR16], [UR6] ;  /* 0x00000010060013b5 */ /* 0x0003e20008008000 */
[----:B------:R0:W-:Y:S01]  /*1d70*/  UTMACMDFLUSH ;  /* 0x00000000000079b7 */ /* 0x0001e20000000000 */
[----:B------:R-:W-:-:S04]  /*1d80*/  DEPBAR.LE SB0, 0x0 ;  /* 0x000080000000791a */ /* 0x000fc80000000000 */
[----:B------:R-:W-:Y:S06]  /*1d90*/  BAR.SYNC.DEFER_BLOCKING 0x0 ;  /* 0x0000000000007b1d */ /* 0x000fec0000010000 */
[----:B-1----:R-:W-:Y:S05]  /*1da0*/  EXIT ;  /* 0x000000000000794d */ /* 0x002fea0003800000 */
.L_x_48:
[----:B------:R-:W1:Y:S02]  /*1db0*/  SYNCS.PHASECHK.TRANS64.TRYWAIT P0, [UR20+0xc000], R2 ;  /* 0x00c00002ff0075a7 */ /* 0x000e640008000154 */
[----:B-1----:R-:W-:Y:S05]  /*1dc0*/  @!P0 BRA `(.L_x_48) ;  /* 0xfffffffc00f88947 */ /* 0x002fea000383ffff */
[----:B------:R-:W-:Y:S05]  /*1dd0*/  BRA `(.L_x_50) ;  /* 0xfffffff800907947 */ /* 0x000fea000383ffff */
.L_x_51:
[----:B------:R-:W-:-:S00]  /*1de0*/  BRA `(.L_x_51) ;  /* 0xfffffffc00fc7947 */ /* 0x000fc0000383ffff */
[----:B------:R-:W-:-:S00]  /*1df0*/  NOP ;  /* 0x0000000000007918 */ /* 0x000fc00000000000 */
        /* <DEDUP_REMOVED lines=8> */
.L_x_52:


//--------------------- .nv.shared.gluon_wgmma    --------------------------
	.section	.nv.shared.gluon_wgmma,"aw",@nobits
	.sectionflags	@""
	.align	16
	.zero		1024


//--------------------- .nv.shared.reserved.0     --------------------------
	.section	.nv.shared.reserved.0,"aw",@nobits
	.weak		__nv_reservedSMEM_offset_0_alias
	.size		__nv_reservedSMEM_offset_0_alias, 0, 0
	.other		__nv_reservedSMEM_offset_0_alias,@"STO_CUDA_RESERVED_SHARED STV_DEFAULT"
__nv_reservedSMEM_offset_0_alias:
	.zero		0


//--------------------- .nv.constant0.gluon_wgmma --------------------------
	.section	.nv.constant0.gluon_wgmma,"a",@progbits
	.sectionflags	@""
	.align	4
.nv.constant0.gluon_wgmma:
	.zero		608


//--------------------- SYMBOLS --------------------------

	.type		.nv.reservedSmem.offset0,@object
	.size		.nv.reservedSmem.offset0,0x4
